	.target	sm_90a

	.elftype	@"ET_EXEC"


//--------------------- .note.nv.tkinfo           --------------------------
	.section	.note.nv.tkinfo,"",@"SHT_NOTE"
	.sectionflags	@"SHF_NOTE_NV_TKINFO"
	.tkinfo
        /*0018*/ 	.word	0x00000002
        /*0030*/ 	.string	""
        /*0030*/ 	.string	"ptxas"
        /*0030*/ 	.string	"Cuda compilation tools, release 13.0, V13.0.88"
        /*0030*/ 	.string	"Build cuda_13.0.r13.0/compiler.36424714_0"
        /*0030*/ 	.string	"-v  -suppress-debug-info  -lineinfo  -arch sm_90a "



//--------------------- .note.nv.cuinfo           --------------------------
	.section	.note.nv.cuinfo,"",@"SHT_NOTE"
	.sectionflags	@"SHF_NOTE_NV_CUINFO"
        /*0018*/ 	.short	0x0002
        /*001a*/ 	.short	0x005a
        /*001c*/ 	.short	0x0082
	.zero		2


//--------------------- .nv.info                  --------------------------
	.section	.nv.info,"",@"SHT_CUDA_INFO"
	.align	4


	//----- nvinfo : EIATTR_REGCOUNT
	.align		4
        /*0000*/ 	.byte	0x04, 0x2f
        /*0002*/ 	.short	(.L_1 - .L_0)
	.align		4
.L_0:
        /*0004*/ 	.word	index@(matmul_kernel)
        /*0008*/ 	.word	0x000000ff


	//----- nvinfo : EIATTR_FRAME_SIZE
	.align		4
.L_1:
        /*000c*/ 	.byte	0x04, 0x11
        /*000e*/ 	.short	(.L_3 - .L_2)
	.align		4
.L_2:
        /*0010*/ 	.word	index@(matmul_kernel)
        /*0014*/ 	.word	0x00000120


	//----- nvinfo : EIATTR_MIN_STACK_SIZE
	.align		4
.L_3:
        /*0018*/ 	.byte	0x04, 0x12
        /*001a*/ 	.short	(.L_5 - .L_4)
	.align		4
.L_4:
        /*001c*/ 	.word	index@(matmul_kernel)
        /*0020*/ 	.word	0x00000120
.L_5:


//--------------------- .nv.compat                --------------------------
	.section	.nv.compat,"",@"SHT_CUDA_COMPAT_INFO"
	.align	4
        /*0000*/ 	.byte	0x02, 0x09, 0x01, 0x00, 0x02, 0x02, 0x04, 0x00, 0x02, 0x05, 0x05, 0x00, 0x03, 0x07, 0x01, 0x01
        /*0010*/ 	.byte	0x02, 0x03, 0x00, 0x00, 0x02, 0x06, 0x01, 0x00, 0x04, 0x0b, 0x08, 0x00, 0x00, 0x00, 0x00, 0x00
        /*0020*/ 	.byte	0x00, 0x00, 0x00, 0x00


//--------------------- .nv.info.matmul_kernel    --------------------------
	.section	.nv.info.matmul_kernel,"",@"SHT_CUDA_INFO"
	.sectionflags	@""
	.align	4


	//----- nvinfo : EIATTR_CUDA_API_VERSION
	.align		4
        /*0000*/ 	.byte	0x04, 0x37
        /*0002*/ 	.short	(.L_7 - .L_6)
.L_6:
        /*0004*/ 	.word	0x00000082


	//----- nvinfo : EIATTR_KPARAM_INFO
	.align		4
.L_7:
        /*0008*/ 	.byte	0x04, 0x17
        /*000a*/ 	.short	(.L_9 - .L_8)
.L_8:
        /*000c*/ 	.word	0x00000000
        /*0010*/ 	.short	0x000d
        /*0012*/ 	.short	0x0048
        /*0014*/ 	.byte	0x00, 0xf4, 0x21, 0x00


	//----- nvinfo : EIATTR_KPARAM_INFO
	.align		4
.L_9:
        /*0018*/ 	.byte	0x04, 0x17
        /*001a*/ 	.short	(.L_11 - .L_10)
.L_10:
        /*001c*/ 	.word	0x00000000
        /*0020*/ 	.short	0x000c
        /*0022*/ 	.short	0x0040
        /*0024*/ 	.byte	0x00, 0xf4, 0x21, 0x00


	//----- nvinfo : EIATTR_KPARAM_INFO
	.align		4
.L_11:
        /*0028*/ 	.byte	0x04, 0x17
        /*002a*/ 	.short	(.L_13 - .L_12)
.L_12:
        /*002c*/ 	.word	0x00000000
        /*0030*/ 	.short	0x000b
        /*0032*/ 	.short	0x0038
        /*0034*/ 	.byte	0x00, 0xf0, 0x11, 0x00


	//----- nvinfo : EIATTR_KPARAM_INFO
	.align		4
.L_13:
        /*0038*/ 	.byte	0x04, 0x17
        /*003a*/ 	.short	(.L_15 - .L_14)
.L_14:
        /*003c*/ 	.word	0x00000000
        /*0040*/ 	.short	0x000a
        /*0042*/ 	.short	0x0034
        /*0044*/ 	.byte	0x00, 0xf0, 0x11, 0x00


	//----- nvinfo : EIATTR_KPARAM_INFO
	.align		4
.L_15:
        /*0048*/ 	.byte	0x04, 0x17
        /*004a*/ 	.short	(.L_17 - .L_16)
.L_16:
        /*004c*/ 	.word	0x00000000
        /*0050*/ 	.short	0x0009
        /*0052*/ 	.short	0x0030
        /*0054*/ 	.byte	0x00, 0xf0, 0x11, 0x00


	//----- nvinfo : EIATTR_KPARAM_INFO
	.align		4
.L_17:
        /*0058*/ 	.byte	0x04, 0x17
        /*005a*/ 	.short	(.L_19 - .L_18)
.L_18:
        /*005c*/ 	.word	0x00000000
        /*0060*/ 	.short	0x0008
        /*0062*/ 	.short	0x002c
        /*0064*/ 	.byte	0x00, 0xf0, 0x11, 0x00


	//----- nvinfo : EIATTR_KPARAM_INFO
	.align		4
.L_19:
        /*0068*/ 	.byte	0x04, 0x17
        /*006a*/ 	.short	(.L_21 - .L_20)
.L_20:
        /*006c*/ 	.word	0x00000000
        /*0070*/ 	.short	0x0007
        /*0072*/ 	.short	0x0028
        /*0074*/ 	.byte	0x00, 0xf0, 0x11, 0x00


	//----- nvinfo : EIATTR_KPARAM_INFO
	.align		4
.L_21:
        /*0078*/ 	.byte	0x04, 0x17
        /*007a*/ 	.short	(.L_23 - .L_22)
.L_22:
        /*007c*/ 	.word	0x00000000
        /*0080*/ 	.short	0x0006
        /*0082*/ 	.short	0x0024
        /*0084*/ 	.byte	0x00, 0xf0, 0x11, 0x00


	//----- nvinfo : EIATTR_KPARAM_INFO
	.align		4
.L_23:
        /*0088*/ 	.byte	0x04, 0x17
        /*008a*/ 	.short	(.L_25 - .L_24)
.L_24:
        /*008c*/ 	.word	0x00000000
        /*0090*/ 	.short	0x0005
        /*0092*/ 	.short	0x0020
        /*0094*/ 	.byte	0x00, 0xf0, 0x11, 0x00


	//----- nvinfo : EIATTR_KPARAM_INFO
	.align		4
.L_25:
        /*0098*/ 	.byte	0x04, 0x17
        /*009a*/ 	.short	(.L_27 - .L_26)
.L_26:
        /*009c*/ 	.word	0x00000000
        /*00a0*/ 	.short	0x0004
        /*00a2*/ 	.short	0x001c
        /*00a4*/ 	.byte	0x00, 0xf0, 0x11, 0x00


	//----- nvinfo : EIATTR_KPARAM_INFO
	.align		4
.L_27:
        /*00a8*/ 	.byte	0x04, 0x17
        /*00aa*/ 	.short	(.L_29 - .L_28)
.L_28:
        /*00ac*/ 	.word	0x00000000
        /*00b0*/ 	.short	0x0003
        /*00b2*/ 	.short	0x0018
        /*00b4*/ 	.byte	0x00, 0xf0, 0x11, 0x00


	//----- nvinfo : EIATTR_KPARAM_INFO
	.align		4
.L_29:
        /*00b8*/ 	.byte	0x04, 0x17
        /*00ba*/ 	.short	(.L_31 - .L_30)
.L_30:
        /*00bc*/ 	.word	0x00000000
        /*00c0*/ 	.short	0x0002
        /*00c2*/ 	.short	0x0010
        /*00c4*/ 	.byte	0x00, 0xf4, 0x21, 0x00


	//----- nvinfo : EIATTR_KPARAM_INFO
	.align		4
.L_31:
        /*00c8*/ 	.byte	0x04, 0x17
        /*00ca*/ 	.short	(.L_33 - .L_32)
.L_32:
        /*00cc*/ 	.word	0x00000000
        /*00d0*/ 	.short	0x0001
        /*00d2*/ 	.short	0x0008
        /*00d4*/ 	.byte	0x00, 0xf4, 0x21, 0x00


	//----- nvinfo : EIATTR_KPARAM_INFO
	.align		4
.L_33:
        /*00d8*/ 	.byte	0x04, 0x17
        /*00da*/ 	.short	(.L_35 - .L_34)
.L_34:
        /*00dc*/ 	.word	0x00000000
        /*00e0*/ 	.short	0x0000
        /*00e2*/ 	.short	0x0000
        /*00e4*/ 	.byte	0x00, 0xf4, 0x21, 0x00


	//----- nvinfo : EIATTR_SPARSE_MMA_MASK
	.align		4
.L_35:
        /*00e8*/ 	.byte	0x03, 0x50
        /*00ea*/ 	.short	0x0000


	//----- nvinfo : EIATTR_MAXREG_COUNT
	.align		4
        /*00ec*/ 	.byte	0x03, 0x1b
        /*00ee*/ 	.short	0x00ff


	//----- nvinfo : EIATTR_NUM_BARRIERS
	.align		4
        /*00f0*/ 	.byte	0x02, 0x4c
        /*00f2*/ 	.byte	0x01
	.zero		1


	//----- nvinfo : EIATTR_ANNOTATIONS
	.align		4
        /*00f4*/ 	.byte	0x04, 0x55
        /*00f6*/ 	.short	(.L_37 - .L_36)


	//   ....[0]....
.L_36:
        /*00f8*/ 	.word	0x00000001
        /*00fc*/ 	.byte	0xe0, 0x14, 0x00, 0x00, 0x01, 0x00, 0x00, 0x00, 0x20, 0x20, 0x00, 0x00, 0x01, 0x00, 0x00, 0x00
        /* <DEDUP_REMOVED lines=87> */
        /*067c*/ 	.byte	0xf0, 0xf9, 0x00, 0x00, 0x01, 0x00, 0x00, 0x00, 0x30, 0xfb, 0x00, 0x00


	//----- nvinfo : EIATTR_MERCURY_ISA_VERSION
	.align		4
.L_37:
        /*0688*/ 	.byte	0x03, 0x5f
        /*068a*/ 	.short	0x0101


	//----- nvinfo : EIATTR_EXIT_INSTR_OFFSETS
	.align		4
        /*068c*/ 	.byte	0x04, 0x1c
        /*068e*/ 	.short	(.L_39 - .L_38)


	//   ....[0]....
.L_38:
        /*0690*/ 	.word	0x00011bd0


	//   ....[1]....
        /*0694*/ 	.word	0x00011bf0


	//----- nvinfo : EIATTR_REQNTID
	.align		4
.L_39:
        /*0698*/ 	.byte	0x04, 0x10
        /*069a*/ 	.short	(.L_41 - .L_40)
.L_40:
        /*069c*/ 	.word	0x00000080
        /*06a0*/ 	.word	0x00000001
        /*06a4*/ 	.word	0x00000001


	//----- nvinfo : EIATTR_CBANK_PARAM_SIZE
	.align		4
.L_41:
        /*06a8*/ 	.byte	0x03, 0x19
        /*06aa*/ 	.short	0x0050


	//----- nvinfo : EIATTR_PARAM_CBANK
	.align		4
        /*06ac*/ 	.byte	0x04, 0x0a
        /*06ae*/ 	.short	(.L_43 - .L_42)
	.align		4
.L_42:
        /*06b0*/ 	.word	index@(.nv.constant0.matmul_kernel)
        /*06b4*/ 	.short	0x0210
        /*06b6*/ 	.short	0x0050


	//----- nvinfo : EIATTR_SW_WAR
	.align		4
.L_43:
        /*06b8*/ 	.byte	0x04, 0x36
        /*06ba*/ 	.short	(.L_45 - .L_44)
.L_44:
        /*06bc*/ 	.word	0x00000008
.L_45:


//--------------------- .nv.callgraph             --------------------------
	.section	.nv.callgraph,"",@"SHT_CUDA_CALLGRAPH"
	.align	4
	.sectionentsize	8
	.align		4
        /*0000*/ 	.word	0x00000000
	.align		4
        /*0004*/ 	.word	0xffffffff
	.align		4
        /*0008*/ 	.word	0x00000000
	.align		4
        /*000c*/ 	.word	0xfffffffe
	.align		4
        /*0010*/ 	.word	0x00000000
	.align		4
        /*0014*/ 	.word	0xfffffffd
	.align		4
        /*0018*/ 	.word	0x00000000
	.align		4
        /*001c*/ 	.word	0xfffffffc


//--------------------- .text.matmul_kernel       --------------------------
	.section	.text.matmul_kernel,"ax",@progbits
	.align	128
        .global         matmul_kernel
        .type           matmul_kernel,@function
        .size           matmul_kernel,(.L_x_3 - matmul_kernel)
        .other          matmul_kernel,@"STO_CUDA_ENTRY STV_DEFAULT"
matmul_kernel:
.text.matmul_kernel:
[----:B------:R-:W1:Y:S08]  /*0000*/  LDC R1, c[0x0][0x28] ;  /* 0x00000a00ff017b82 */ /* 0x000e700000000800 */
[----:B------:R-:W2:Y:S01]  /*0010*/  LDC.64 R156, c[0x0][0x228] ;  /* 0x00008a00ff9c7b82 */ /* 0x000ea20000000a00 */
[----:B------:R-:W3:Y:S01]  /*0020*/  S2R R5, SR_CTAID.X ;  /* 0x0000000000057919 */ /* 0x000ee20000002500 */
[----:B------:R-:W-:Y:S01]  /*0030*/  ULDC.64 UR6, c[0x0][0x210] ;  /* 0x0000840000067ab9 */ /* 0x000fe20000000a00 */
[----:B------:R-:W-:Y:S01]  /*0040*/  ULDC UR5, c[0x0][0x240] ;  /* 0x0000900000057ab9 */ /* 0x000fe20000000800 */
[----:B------:R-:W-:Y:S01]  /*0050*/  ULDC.64 UR8, c[0x0][0x218] ;  /* 0x0000860000087ab9 */ /* 0x000fe20000000a00 */
[----:B-1----:R-:W-:Y:S01]  /*0060*/  VIADD R1, R1, 0xfffffee0 ;  /* 0xfffffee001017836 */ /* 0x002fe20000000000 */
[----:B------:R-:W-:-:S02]  /*0070*/  ULDC.64 UR16, c[0x0][0x208] ;  /* 0x0000820000107ab9 */ /* 0x000fc40000000a00 */
[----:B------:R-:W1:Y:S01]  /*0080*/  S2UR UR4, SR_CgaCtaId ;  /* 0x00000000000479c3 */ /* 0x000e620000008800 */
[----:B--2---:R-:W-:-:S05]  /*0090*/  VIADD R0, R157, 0x3f ;  /* 0x0000003f9d007836 */ /* 0x004fca0000000000 */
[----:B------:R-:W-:-:S04]  /*00a0*/  SHF.R.S32.HI R3, RZ, 0x1f, R0 ;  /* 0x0000001fff037819 */ /* 0x000fc80000011400 */
[----:B------:R-:W-:Y:S02]  /*00b0*/  LEA.HI R3, R3, R0, RZ, 0x6 ;  /* 0x0000000003037211 */ /* 0x000fe400078f30ff */
[----:B---3--:R-:W-:Y:S02]  /*00c0*/  IABS R8, R5 ;  /* 0x0000000500087213 */ /* 0x008fe40000000000 */
[----:B------:R-:W-:-:S05]  /*00d0*/  SHF.R.S32.HI R3, RZ, 0x6, R3 ;  /* 0x00000006ff037819 */ /* 0x000fca0000011403 */
[----:B------:R-:W-:-:S05]  /*00e0*/  IMAD.SHL.U32 R4, R3, 0x8, RZ ;  /* 0x0000000803047824 */ /* 0x000fca00078e00ff */
[-C--:B------:R-:W-:Y:S02]  /*00f0*/  IABS R7, R4.reuse ;  /* 0x0000000400077213 */ /* 0x080fe40000000000 */
[----:B------:R-:W-:Y:S02]  /*0100*/  IABS R10, R4 ;  /* 0x00000004000a7213 */ /* 0x000fe40000000000 */
[----:B------:R-:W2:Y:S08]  /*0110*/  I2F.RP R0, R7 ;  /* 0x0000000700007306 */ /* 0x000eb00000209400 */
[----:B--2---:R-:W2:Y:S02]  /*0120*/  MUFU.RCP R0, R0 ;  /* 0x0000000000007308 */ /* 0x004ea40000001000 */
[----:B--2---:R-:W-:-:S02]  /*0130*/  VIADD R2, R0, 0xffffffe ;  /* 0x0ffffffe00027836 */ /* 0x004fc40000000000 */
[----:B------:R-:W-:-:S04]  /*0140*/  IMAD.MOV R0, RZ, RZ, -R10 ;  /* 0x000000ffff007224 */ /* 0x000fc800078e0a0a */
[----:B------:R2:W3:Y:S02]  /*0150*/  F2I.FTZ.U32.TRUNC.NTZ R3, R2 ;  /* 0x0000000200037305 */ /* 0x0004e4000021f000 */
[----:B--2---:R-:W-:Y:S02]  /*0160*/  IMAD.MOV.U32 R2, RZ, RZ, RZ ;  /* 0x000000ffff027224 */ /* 0x004fe400078e00ff */
[----:B---3--:R-:W-:-:S04]  /*0170*/  IMAD.MOV R6, RZ, RZ, -R3 ;  /* 0x000000ffff067224 */ /* 0x008fc800078e0a03 */
[----:B------:R-:W-:Y:S02]  /*0180*/  IMAD R9, R6, R7, RZ ;  /* 0x0000000706097224 */ /* 0x000fe400078e02ff */
[----:B------:R-:W-:Y:S01]  /*0190*/  IMAD.MOV.U32 R6, RZ, RZ, R8 ;  /* 0x000000ffff067224 */ /* 0x000fe200078e0008 */
[----:B------:R-:W-:Y:S01]  /*01a0*/  IABS R8, R156 ;  /* 0x0000009c00087213 */ /* 0x000fe20000000000 */
[----:B------:R-:W-:-:S06]  /*01b0*/  IMAD.HI.U32 R3, R3, R9, R2 ;  /* 0x0000000903037227 */ /* 0x000fcc00078e0002 */
[----:B------:R-:W-:-:S04]  /*01c0*/  IMAD.HI.U32 R3, R3, R6, RZ ;  /* 0x0000000603037227 */ /* 0x000fc800078e00ff */
[----:B------:R-:W-:-:S05]  /*01d0*/  IMAD R0, R3, R0, R6 ;  /* 0x0000000003007224 */ /* 0x000fca00078e0206 */
[----:B------:R-:W-:-:S13]  /*01e0*/  ISETP.GT.U32.AND P1, PT, R7, R0, PT ;  /* 0x000000000700720c */ /* 0x000fda0003f24070 */
[----:B------:R-:W-:Y:S02]  /*01f0*/  @!P1 IMAD.IADD R0, R0, 0x1, -R7 ;  /* 0x0000000100009824 */ /* 0x000fe400078e0a07 */
[----:B------:R-:W-:Y:S01]  /*0200*/  @!P1 VIADD R3, R3, 0x1 ;  /* 0x0000000103039836 */ /* 0x000fe20000000000 */
[----:B------:R-:W-:Y:S02]  /*0210*/  ISETP.NE.AND P1, PT, R4, RZ, PT ;  /* 0x000000ff0400720c */ /* 0x000fe40003f25270 */
[----:B------:R-:W-:Y:S02]  /*0220*/  ISETP.GE.U32.AND P0, PT, R0, R7, PT ;  /* 0x000000070000720c */ /* 0x000fe40003f06070 */
[----:B------:R-:W-:-:S04]  /*0230*/  LOP3.LUT R0, R5, R4, RZ, 0x3c, !PT ;  /* 0x0000000405007212 */ /* 0x000fc800078e3cff */
[----:B------:R-:W-:Y:S01]  /*0240*/  ISETP.GE.AND P2, PT, R0, RZ, PT ;  /* 0x000000ff0000720c */ /* 0x000fe20003f46270 */
[----:B------:R-:W-:-:S06]  /*0250*/  VIADD R0, R156, 0x7f ;  /* 0x0000007f9c007836 */ /* 0x000fcc0000000000 */
[----:B------:R-:W-:-:S04]  /*0260*/  @P0 VIADD R3, R3, 0x1 ;  /* 0x0000000103030836 */ /* 0x000fc80000000000 */
[----:B------:R-:W-:Y:S01]  /*0270*/  IMAD.MOV.U32 R2, RZ, RZ, R3 ;  /* 0x000000ffff027224 */ /* 0x000fe200078e0003 */
[----:B------:R-:W-:-:S03]  /*0280*/  SHF.R.S32.HI R3, RZ, 0x1f, R0 ;  /* 0x0000001fff037819 */ /* 0x000fc60000011400 */
[----:B------:R-:W-:Y:S01]  /*0290*/  @!P2 IMAD.MOV R2, RZ, RZ, -R2 ;  /* 0x000000ffff02a224 */ /* 0x000fe200078e0a02 */
[----:B------:R-:W-:Y:S02]  /*02a0*/  @!P1 LOP3.LUT R2, RZ, R4, RZ, 0x33, !PT ;  /* 0x00000004ff029212 */ /* 0x000fe400078e33ff */
[----:B------:R-:W-:-:S03]  /*02b0*/  LEA.HI R3, R3, R0, RZ, 0x7 ;  /* 0x0000000003037211 */ /* 0x000fc600078f38ff */
[----:B------:R-:W-:Y:S02]  /*02c0*/  IMAD.SHL.U32 R16, R2, 0x8, RZ ;  /* 0x0000000802107824 */ /* 0x000fe400078e00ff */
[----:B------:R-:W-:-:S03]  /*02d0*/  IMAD.MOV R2, RZ, RZ, -R2 ;  /* 0x000000ffff027224 */ /* 0x000fc600078e0a02 */
[----:B------:R-:W-:Y:S01]  /*02e0*/  LEA.HI.SX32 R3, R3, -R16, 0x19 ;  /* 0x8000001003037211 */ /* 0x000fe200078fcaff */
[----:B------:R-:W-:Y:S02]  /*02f0*/  IMAD R15, R4, R2, R5 ;  /* 0x00000002040f7224 */ /* 0x000fe400078e0205 */
[----:B------:R-:W-:Y:S01]  /*0300*/  IMAD.MOV.U32 R2, RZ, RZ, RZ ;  /* 0x000000ffff027224 */ /* 0x000fe200078e00ff */
[----:B------:R-:W-:Y:S02]  /*0310*/  VIMNMX R18, R3, 0x8, PT ;  /* 0x0000000803127848 */ /* 0x000fe40003fe0100 */
[----:B------:R-:W-:Y:S02]  /*0320*/  IABS R4, R15 ;  /* 0x0000000f00047213 */ /* 0x000fe40000000000 */
[----:B------:R-:W-:-:S04]  /*0330*/  IABS R7, R18 ;  /* 0x0000001200077213 */ /* 0x000fc80000000000 */
[----:B------:R-:W2:Y:S08]  /*0340*/  I2F.RP R0, R7 ;  /* 0x0000000700007306 */ /* 0x000eb00000209400 */
[----:B--2---:R-:W2:Y:S02]  /*0350*/  MUFU.RCP R0, R0 ;  /* 0x0000000000007308 */ /* 0x004ea40000001000 */
[----:B--2---:R-:W-:-:S06]  /*0360*/  VIADD R3, R0, 0xffffffe ;  /* 0x0ffffffe00037836 */ /* 0x004fcc0000000000 */
[----:B------:R-:W2:Y:S02]  /*0370*/  F2I.FTZ.U32.TRUNC.NTZ R3, R3 ;  /* 0x0000000300037305 */ /* 0x000ea4000021f000 */
[----:B--2---:R-:W-:-:S04]  /*0380*/  IMAD.MOV R6, RZ, RZ, -R3 ;  /* 0x000000ffff067224 */ /* 0x004fc800078e0a03 */
[----:B------:R-:W-:Y:S01]  /*0390*/  IMAD R5, R6, R7, RZ ;  /* 0x0000000706057224 */ /* 0x000fe200078e02ff */
[----:B------:R-:W-:-:S03]  /*03a0*/  IABS R6, R18 ;  /* 0x0000001200067213 */ /* 0x000fc60000000000 */
[----:B------:R-:W-:Y:S01]  /*03b0*/  IMAD.HI.U32 R2, R3, R5, R2 ;  /* 0x0000000503027227 */ /* 0x000fe200078e0002 */
[----:B------:R-:W-:-:S03]  /*03c0*/  IABS R5, R157 ;  /* 0x0000009d00057213 */ /* 0x000fc60000000000 */
[----:B------:R-:W-:Y:S02]  /*03d0*/  IMAD.MOV.U32 R3, RZ, RZ, R4 ;  /* 0x000000ffff037224 */ /* 0x000fe400078e0004 */
[----:B------:R-:W-:Y:S01]  /*03e0*/  IMAD.MOV R0, RZ, RZ, -R6 ;  /* 0x000000ffff007224 */ /* 0x000fe200078e0a06 */
[----:B------:R-:W2:Y:S01]  /*03f0*/  S2R R4, SR_TID.X ;  /* 0x0000000000047919 */ /* 0x000ea20000002100 */
[----:B------:R-:W-:Y:S01]  /*0400*/  IMAD.HI.U32 R2, R2, R3, RZ ;  /* 0x0000000302027227 */ /* 0x000fe200078e00ff */
[----:B------:R-:W3:Y:S03]  /*0410*/  I2F.RP R6, R5 ;  /* 0x0000000500067306 */ /* 0x000ee60000209400 */
[----:B------:R-:W-:-:S05]  /*0420*/  IMAD R0, R2, R0, R3 ;  /* 0x0000000002007224 */ /* 0x000fca00078e0203 */
[----:B------:R-:W-:Y:S01]  /*0430*/  ISETP.GT.U32.AND P1, PT, R7, R0, PT ;  /* 0x000000000700720c */ /* 0x000fe20003f24070 */
[----:B------:R-:W4:Y:S08]  /*0440*/  I2F.RP R3, R8 ;  /* 0x0000000800037306 */ /* 0x000f300000209400 */
[----:B---3--:R-:W3:Y:S04]  /*0450*/  MUFU.RCP R6, R6 ;  /* 0x0000000600067308 */ /* 0x008ee80000001000 */
[----:B------:R-:W-:-:S02]  /*0460*/  @!P1 IMAD.IADD R0, R0, 0x1, -R7 ;  /* 0x0000000100009824 */ /* 0x000fc400078e0a07 */
[----:B------:R-:W-:Y:S01]  /*0470*/  @!P1 VIADD R2, R2, 0x1 ;  /* 0x0000000102029836 */ /* 0x000fe20000000000 */
[----:B------:R-:W-:Y:S01]  /*0480*/  ISETP.NE.AND P1, PT, R18, RZ, PT ;  /* 0x000000ff1200720c */ /* 0x000fe20003f25270 */
[----:B----4-:R-:W4:Y:S01]  /*0490*/  MUFU.RCP R3, R3 ;  /* 0x0000000300037308 */ /* 0x010f220000001000 */
[----:B------:R-:W-:Y:S02]  /*04a0*/  ISETP.GE.U32.AND P0, PT, R0, R7, PT ;  /* 0x000000070000720c */ /* 0x000fe40003f06070 */
[----:B------:R-:W-:Y:S02]  /*04b0*/  LOP3.LUT R0, R15, R18, RZ, 0x3c, !PT ;  /* 0x000000120f007212 */ /* 0x000fe400078e3cff */
[----:B--2---:R-:W-:Y:S02]  /*04c0*/  LOP3.LUT R232, R4, 0x3f, RZ, 0xc0, !PT ;  /* 0x0000003f04e87812 */ /* 0x004fe400078ec0ff */
[----:B------:R-:W-:Y:S02]  /*04d0*/  ISETP.GE.AND P2, PT, R0, RZ, PT ;  /* 0x000000ff0000720c */ /* 0x000fe40003f46270 */
[----:B------:R-:W-:Y:S01]  /*04e0*/  SHF.R.S32.HI R0, RZ, 0x6, R4 ;  /* 0x00000006ff007819 */ /* 0x000fe20000011404 */
[----:B---3--:R-:W-:-:S02]  /*04f0*/  VIADD R10, R6, 0xffffffe ;  /* 0x0ffffffe060a7836 */ /* 0x008fc40000000000 */
[----:B------:R-:W-:Y:S01]  /*0500*/  IMAD.SHL.U32 R6, R4, 0x4, RZ ;  /* 0x0000000404067824 */ /* 0x000fe200078e00ff */
[----:B------:R-:W-:Y:S01]  /*0510*/  SGXT R0, R0, 0x1 ;  /* 0x000000010000781a */ /* 0x000fe20000000200 */
[----:B------:R-:W-:Y:S01]  /*0520*/  @P0 VIADD R2, R2, 0x1 ;  /* 0x0000000102020836 */ /* 0x000fe20000000000 */
[----:B------:R-:W2:Y:S02]  /*0530*/  F2I.FTZ.U32.TRUNC.NTZ R11, R10 ;  /* 0x0000000a000b7305 */ /* 0x000ea4000021f000 */
[----:B------:R-:W-:Y:S01]  /*0540*/  LOP3.LUT R9, R0, 0x90, RZ, 0xc0, !PT ;  /* 0x0000009000097812 */ /* 0x000fe200078ec0ff */
[----:B------:R-:W-:Y:S02]  /*0550*/  IMAD.MOV.U32 R14, RZ, RZ, R2 ;  /* 0x000000ffff0e7224 */ /* 0x000fe400078e0002 */
[----:B----4-:R-:W-:Y:S01]  /*0560*/  VIADD R3, R3, 0xffffffe ;  /* 0x0ffffffe03037836 */ /* 0x010fe20000000000 */
[----:B------:R-:W-:Y:S01]  /*0570*/  LOP3.LUT R13, R9, 0x7c, R6, 0x78, !PT ;  /* 0x0000007c090d7812 */ /* 0x000fe200078e7806 */
[----:B------:R-:W-:Y:S01]  /*0580*/  @!P2 IMAD.MOV R14, RZ, RZ, -R14 ;  /* 0x000000ffff0ea224 */ /* 0x000fe200078e0a0e */
[----:B------:R-:W-:Y:S01]  /*0590*/  @!P1 LOP3.LUT R14, RZ, R18, RZ, 0x33, !PT ;  /* 0x00000012ff0e9212 */ /* 0x000fe200078e33ff */
[----:B------:R3:W4:Y:S01]  /*05a0*/  F2I.FTZ.U32.TRUNC.NTZ R7, R3 ;  /* 0x0000000300077305 */ /* 0x000722000021f000 */
[----:B------:R-:W-:Y:S01]  /*05b0*/  SHF.R.U32.HI R9, RZ, 0x6, R4 ;  /* 0x00000006ff097819 */ /* 0x000fe20000011604 */
[----:B------:R-:W-:-:S02]  /*05c0*/  IMAD.SHL.U32 R2, R4, 0x100, RZ ;  /* 0x0000010004027824 */ /* 0x000fc400078e00ff */
[----:B------:R-:W-:Y:S01]  /*05d0*/  IMAD.SHL.U32 R0, R14, 0x40, RZ ;  /* 0x000000400e007824 */ /* 0x000fe200078e00ff */
[----:B------:R-:W-:Y:S01]  /*05e0*/  SGXT.U32 R9, R9, 0x1 ;  /* 0x000000010909781a */ /* 0x000fe20000000000 */
[--C-:B--2---:R-:W-:Y:S01]  /*05f0*/  IMAD.MOV R6, RZ, RZ, -R11.reuse ;  /* 0x000000ffff067224 */ /* 0x104fe200078e0a0b */
[----:B------:R-:W-:Y:S01]  /*0600*/  LOP3.LUT R2, R13, 0x2000, R2, 0xf8, !PT ;  /* 0x000020000d027812 */ /* 0x000fe200078ef802 */
[----:B------:R-:W-:Y:S01]  /*0610*/  IMAD.MOV.U32 R10, RZ, RZ, RZ ;  /* 0x000000ffff0a7224 */ /* 0x000fe200078e00ff */
[----:B------:R-:W-:Y:S01]  /*0620*/  LOP3.LUT R12, R0, R9, RZ, 0xfc, !PT ;  /* 0x00000009000c7212 */ /* 0x000fe200078efcff */
[----:B------:R-:W-:Y:S01]  /*0630*/  IMAD R9, R6, R5, RZ ;  /* 0x0000000506097224 */ /* 0x000fe200078e02ff */
[----:B------:R-:W-:Y:S01]  /*0640*/  LOP3.LUT R228, R2, 0x20, RZ, 0x3c, !PT ;  /* 0x0000002002e47812 */ /* 0x000fe200078e3cff */
[----:B---3--:R-:W-:Y:S01]  /*0650*/  IMAD.MOV R3, RZ, RZ, -R14 ;  /* 0x000000ffff037224 */ /* 0x008fe200078e0a0e */
[----:B------:R-:W-:Y:S01]  /*0660*/  LOP3.LUT R17, R12, 0x3e, RZ, 0xfc, !PT ;  /* 0x0000003e0c117812 */ /* 0x000fe200078efcff */
[----:B------:R-:W-:Y:S01]  /*0670*/  IMAD.HI.U32 R10, R11, R9, R10 ;  /* 0x000000090b0a7227 */ /* 0x000fe200078e000a */
[----:B------:R-:W-:-:S02]  /*0680*/  IABS R14, R12 ;  /* 0x0000000c000e7213 */ /* 0x000fc40000000000 */
[----:B------:R-:W-:Y:S01]  /*0690*/  IABS R6, R17 ;  /* 0x0000001100067213 */ /* 0x000fe20000000000 */
[----:B----4-:R-:W-:Y:S01]  /*06a0*/  IMAD.MOV R13, RZ, RZ, -R7 ;  /* 0x000000ffff0d7224 */ /* 0x010fe200078e0a07 */
[----:B------:R-:W-:Y:S01]  /*06b0*/  ISETP.GE.AND P1, PT, R17, RZ, PT ;  /* 0x000000ff1100720c */ /* 0x000fe20003f26270 */
[----:B------:R-:W-:Y:S01]  /*06c0*/  IMAD R3, R18, R3, R15 ;  /* 0x0000000312037224 */ /* 0x000fe200078e020f */
[C---:B------:R-:W-:Y:S01]  /*06d0*/  LOP3.LUT R15, R12.reuse, 0x2, RZ, 0xfc, !PT ;  /* 0x000000020c0f7812 */ /* 0x040fe200078efcff */
[----:B------:R-:W-:Y:S01]  /*06e0*/  IMAD.MOV.U32 R18, RZ, RZ, R6 ;  /* 0x000000ffff127224 */ /* 0x000fe200078e0006 */
[----:B------:R-:W-:Y:S01]  /*06f0*/  LOP3.LUT R17, R12, 0x8, RZ, 0xfc, !PT ;  /* 0x000000080c117812 */ /* 0x000fe200078efcff */
[----:B------:R-:W-:Y:S01]  /*0700*/  IMAD R9, R13, R8, RZ ;  /* 0x000000080d097224 */ /* 0x000fe200078e02ff */
[----:B------:R-:W-:Y:S01]  /*0710*/  ISETP.GE.AND P6, PT, R15, RZ, PT ;  /* 0x000000ff0f00720c */ /* 0x000fe20003fc6270 */
[----:B------:R-:W-:Y:S01]  /*0720*/  IMAD.HI.U32 R13, R10, R18, RZ ;  /* 0x000000120a0d7227 */ /* 0x000fe200078e00ff */
[----:B------:R-:W-:-:S02]  /*0730*/  IABS R24, R17 ;  /* 0x0000001100187213 */ /* 0x000fc40000000000 */
[C---:B------:R-:W-:Y:S01]  /*0740*/  LOP3.LUT R21, R12.reuse, 0xc, RZ, 0xfc, !PT ;  /* 0x0000000c0c157812 */ /* 0x040fe200078efcff */
[----:B------:R-:W-:Y:S01]  /*0750*/  IMAD.MOV R13, RZ, RZ, -R13 ;  /* 0x000000ffff0d7224 */ /* 0x000fe200078e0a0d */
[C---:B------:R-:W-:Y:S01]  /*0760*/  LOP3.LUT R19, R12.reuse, 0xa, RZ, 0xfc, !PT ;  /* 0x0000000a0c137812 */ /* 0x040fe200078efcff */
[----:B------:R-:W-:Y:S01]  /*0770*/  IMAD.MOV.U32 R6, RZ, RZ, RZ ;  /* 0x000000ffff067224 */ /* 0x000fe200078e00ff */
[----:B------:R-:W-:Y:S01]  /*0780*/  LOP3.LUT R25, R12, 0x32, RZ, 0xfc, !PT ;  /* 0x000000320c197812 */ /* 0x000fe200078efcff */
[----:B------:R-:W-:Y:S01]  /*0790*/  IMAD R18, R5, R13, R18 ;  /* 0x0000000d05127224 */ /* 0x000fe200078e0212 */
[----:B------:R-:W-:Y:S01]  /*07a0*/  IABS R13, R21 ;  /* 0x00000015000d7213 */ /* 0x000fe20000000000 */
[----:B------:R-:W-:Y:S01]  /*07b0*/  IMAD.HI.U32 R9, R7, R9, R6 ;  /* 0x0000000907097227 */ /* 0x000fe200078e0006 */
[----:B------:R-:W-:Y:S02]  /*07c0*/  IABS R7, R15 ;  /* 0x0000000f00077213 */ /* 0x000fe40000000000 */
[----:B------:R-:W-:Y:S01]  /*07d0*/  ISETP.GT.U32.AND P2, PT, R5, R18, PT ;  /* 0x000000120500720c */ /* 0x000fe20003f44070 */
[----:B------:R-:W-:Y:S01]  /*07e0*/  IMAD.HI.U32 R11, R10, R14, RZ ;  /* 0x0000000e0a0b7227 */ /* 0x000fe200078e00ff */
[----:B------:R-:W-:-:S02]  /*07f0*/  LOP3.LUT R15, R12, 0x6, RZ, 0xfc, !PT ;  /* 0x000000060c0f7812 */ /* 0x000fc400078efcff */
[----:B------:R-:W-:Y:S01]  /*0800*/  IABS R26, R19 ;  /* 0x00000013001a7213 */ /* 0x000fe20000000000 */
[----:B------:R-:W-:Y:S01]  /*0810*/  IMAD.MOV R11, RZ, RZ, -R11 ;  /* 0x000000ffff0b7224 */ /* 0x000fe200078e0a0b */
[----:B------:R-:W-:Y:S01]  /*0820*/  IABS R22, R15 ;  /* 0x0000000f00167213 */ /* 0x000fe20000000000 */
[----:B------:R-:W-:Y:S01]  /*0830*/  IMAD.IADD R6, R16, 0x1, R3 ;  /* 0x0000000110067824 */ /* 0x000fe200078e0203 */
[----:B------:R-:W-:Y:S01]  /*0840*/  IABS R64, R25 ;  /* 0x0000001900407213 */ /* 0x000fe20000000000 */
[----:B------:R-:W-:Y:S01]  /*0850*/  IMAD.MOV.U32 R16, RZ, RZ, R7 ;  /* 0x000000ffff107224 */ /* 0x000fe200078e0007 */
[C---:B------:R-:W-:Y:S01]  /*0860*/  LOP3.LUT R7, R12.reuse, 0x4, RZ, 0xfc, !PT ;  /* 0x000000040c077812 */ /* 0x040fe200078efcff */
[----:B------:R-:W-:Y:S01]  /*0870*/  IMAD R14, R5, R11, R14 ;  /* 0x0000000b050e7224 */ /* 0x000fe200078e020e */
[----:B------:R-:W-:Y:S01]  /*0880*/  LOP3.LUT R23, R12, 0x30, RZ, 0xfc, !PT ;  /* 0x000000300c177812 */ /* 0x000fe200078efcff */
[----:B------:R-:W-:Y:S01]  /*0890*/  IMAD.HI.U32 R3, R10, R16, RZ ;  /* 0x000000100a037227 */ /* 0x000fe200078e00ff */
[----:B------:R-:W-:-:S02]  /*08a0*/  IABS R20, R7 ;  /* 0x0000000700147213 */ /* 0x000fc40000000000 */
[----:B------:R-:W-:Y:S01]  /*08b0*/  ISETP.GT.U32.AND P0, PT, R5, R14, PT ;  /* 0x0000000e0500720c */ /* 0x000fe20003f04070 */
[----:B------:R-:W-:Y:S01]  /*08c0*/  IMAD.MOV R3, RZ, RZ, -R3 ;  /* 0x000000ffff037224 */ /* 0x000fe200078e0a03 */
[----:B------:R-:W-:Y:S01]  /*08d0*/  ISETP.GE.AND P4, PT, R7, RZ, PT ;  /* 0x000000ff0700720c */ /* 0x000fe20003f86270 */
[----:B------:R-:W-:Y:S01]  /*08e0*/  @!P2 IMAD.IADD R18, R18, 0x1, -R5 ;  /* 0x000000011212a824 */ /* 0x000fe200078e0a05 */
[C---:B------:R-:W-:Y:S01]  /*08f0*/  LOP3.LUT R27, R12.reuse, 0x34, RZ, 0xfc, !PT ;  /* 0x000000340c1b7812 */ /* 0x040fe200078efcff */
[C---:B------:R-:W-:Y:S01]  /*0900*/  IMAD R16, R5.reuse, R3, R16 ;  /* 0x0000000305107224 */ /* 0x040fe200078e0210 */
[----:B------:R-:W-:Y:S01]  /*0910*/  LOP3.LUT R29, R12, 0x36, RZ, 0xfc, !PT ;  /* 0x000000360c1d7812 */ /* 0x000fe200078efcff */
[----:B------:R-:W-:Y:S01]  /*0920*/  IMAD.HI.U32 R3, R10, R20, RZ ;  /* 0x000000140a037227 */ /* 0x000fe200078e00ff */
[C---:B------:R-:W-:Y:S02]  /*0930*/  ISETP.GT.U32.AND P5, PT, R5.reuse, R18, PT ;  /* 0x000000120500720c */ /* 0x040fe40003fa4070 */
[C---:B------:R-:W-:Y:S01]  /*0940*/  ISETP.GT.U32.AND P3, PT, R5.reuse, R16, PT ;  /* 0x000000100500720c */ /* 0x040fe20003f64070 */
[----:B------:R-:W-:Y:S01]  /*0950*/  IMAD.MOV R3, RZ, RZ, -R3 ;  /* 0x000000ffff037224 */ /* 0x000fe200078e0a03 */
[----:B------:R-:W-:Y:S01]  /*0960*/  LOP3.LUT R31, R12, 0x38, RZ, 0xfc, !PT ;  /* 0x000000380c1f7812 */ /* 0x000fe200078efcff */
[----:B------:R-:W-:Y:S01]  /*0970*/  @!P0 IMAD.IADD R14, R14, 0x1, -R5 ;  /* 0x000000010e0e8824 */ /* 0x000fe200078e0a05 */
[----:B------:R-:W-:Y:S01]  /*0980*/  LOP3.LUT R33, R12, 0x3a, RZ, 0xfc, !PT ;  /* 0x0000003a0c217812 */ /* 0x000fe200078efcff */
[C---:B------:R-:W-:Y:S01]  /*0990*/  IMAD R20, R5.reuse, R3, R20 ;  /* 0x0000000305147224 */ /* 0x040fe200078e0214 */
[----:B------:R-:W-:Y:S01]  /*09a0*/  IABS R62, R23 ;  /* 0x00000017003e7213 */ /* 0x000fe20000000000 */
[----:B------:R-:W-:Y:S01]  /*09b0*/  IMAD.HI.U32 R7, R10, R22, RZ ;  /* 0x000000160a077227 */ /* 0x000fe200078e00ff */
[----:B------:R-:W-:-:S02]  /*09c0*/  ISETP.GT.U32.AND P0, PT, R5, R14, PT ;  /* 0x0000000e0500720c */ /* 0x000fc40003f04070 */
[C---:B------:R-:W-:Y:S01]  /*09d0*/  ISETP.GT.U32.AND P2, PT, R5.reuse, R20, PT ;  /* 0x000000140500720c */ /* 0x040fe20003f44070 */
[--C-:B------:R-:W-:Y:S01]  /*09e0*/  @!P5 IMAD.IADD R18, R18, 0x1, -R5.reuse ;  /* 0x000000011212d824 */ /* 0x100fe200078e0a05 */
[----:B------:R-:W-:Y:S01]  /*09f0*/  ISETP.GE.AND P5, PT, R12, RZ, PT ;  /* 0x000000ff0c00720c */ /* 0x000fe20003fa6270 */
[----:B------:R-:W-:Y:S01]  /*0a00*/  @!P3 IMAD.IADD R16, R16, 0x1, -R5 ;  /* 0x000000011010b824 */ /* 0x000fe200078e0a05 */
[----:B------:R-:W-:Y:S01]  /*0a10*/  IABS R68, R29 ;  /* 0x0000001d00447213 */ /* 0x000fe20000000000 */
[----:B------:R-:W-:Y:S01]  /*0a20*/  IMAD.HI.U32 R3, R10, R24, RZ ;  /* 0x000000180a037227 */ /* 0x000fe200078e00ff */
[----:B------:R-:W-:Y:S02]  /*0a30*/  IABS R66, R27 ;  /* 0x0000001b00427213 */ /* 0x000fe40000000000 */
[----:B------:R-:W-:Y:S01]  /*0a40*/  ISETP.GT.U32.AND P3, PT, R5, R16, PT ;  /* 0x000000100500720c */ /* 0x000fe20003f64070 */
[----:B------:R-:W-:Y:S01]  /*0a50*/  IMAD.MOV R7, RZ, RZ, -R7 ;  /* 0x000000ffff077224 */ /* 0x000fe200078e0a07 */
[----:B------:R-:W-:Y:S01]  /*0a60*/  IABS R72, R33 ;  /* 0x0000002100487213 */ /* 0x000fe20000000000 */
[--C-:B------:R-:W-:Y:S01]  /*0a70*/  @!P0 IMAD.IADD R14, R14, 0x1, -R5.reuse ;  /* 0x000000010e0e8824 */ /* 0x100fe200078e0a05 */
[----:B------:R-:W-:Y:S01]  /*0a80*/  IABS R70, R31 ;  /* 0x0000001f00467213 */ /* 0x000fe20000000000 */
[----:B------:R-:W-:Y:S01]  /*0a90*/  @!P2 IMAD.IADD R20, R20, 0x1, -R5 ;  /* 0x000000011414a824 */ /* 0x000fe200078e0a05 */
[----:B------:R-:W-:Y:S01]  /*0aa0*/  ISETP.GE.AND P2, PT, R15, RZ, PT ;  /* 0x000000ff0f00720c */ /* 0x000fe20003f46270 */
[----:B------:R-:W-:Y:S01]  /*0ab0*/  @!P5 IMAD.MOV R14, RZ, RZ, -R14 ;  /* 0x000000ffff0ed224 */ /* 0x000fe200078e0a0e */
[----:B------:R-:W-:Y:S01]  /*0ac0*/  LOP3.LUT R15, R12, 0x12, RZ, 0xfc, !PT ;  /* 0x000000120c0f7812 */ /* 0x000fe200078efcff */
[----:B------:R-:W-:Y:S01]  /*0ad0*/  IMAD.MOV R11, RZ, RZ, -R3 ;  /* 0x000000ffff0b7224 */ /* 0x000fe200078e0a03 */
[C---:B------:R-:W-:Y:S01]  /*0ae0*/  ISETP.GT.U32.AND P5, PT, R5.reuse, R20, PT ;  /* 0x000000140500720c */ /* 0x040fe20003fa4070 */
[----:B------:R-:W-:Y:S01]  /*0af0*/  IMAD R22, R5, R7, R22 ;  /* 0x0000000705167224 */ /* 0x000fe200078e0216 */
[----:B------:R-:W-:Y:S01]  /*0b00*/  IABS R34, R15 ;  /* 0x0000000f00227213 */ /* 0x000fe20000000000 */
[----:B------:R-:W-:-:S03]  /*0b10*/  IMAD.HI.U32 R3, R10, R13, RZ ;  /* 0x0000000d0a037227 */ /* 0x000fc600078e00ff */
[----:B------:R-:W-:Y:S01]  /*0b20*/  ISETP.GT.U32.AND P0, PT, R5, R22, PT ;  /* 0x000000160500720c */ /* 0x000fe20003f04070 */
[----:B------:R-:W-:Y:S01]  /*0b30*/  @!P3 IMAD.IADD R16, R16, 0x1, -R5 ;  /* 0x000000011010b824 */ /* 0x000fe200078e0a05 */
[----:B------:R-:W-:Y:S01]  /*0b40*/  ISETP.GE.AND P3, PT, R17, RZ, PT ;  /* 0x000000ff1100720c */ /* 0x000fe20003f66270 */
[----:B------:R-:W-:Y:S01]  /*0b50*/  IMAD.MOV R28, RZ, RZ, -R3 ;  /* 0x000000ffff1c7224 */ /* 0x000fe200078e0a03 */
[C---:B------:R-:W-:Y:S01]  /*0b60*/  LOP3.LUT R17, R12.reuse, 0x16, RZ, 0xfc, !PT ;  /* 0x000000160c117812 */ /* 0x040fe200078efcff */
[----:B------:R-:W-:Y:S02]  /*0b70*/  IMAD.MOV.U32 R74, RZ, RZ, R18 ;  /* 0x000000ffff4a7224 */ /* 0x000fe400078e0012 */
[----:B------:R-:W-:Y:S01]  /*0b80*/  IMAD.MOV.U32 R18, RZ, RZ, R16 ;  /* 0x000000ffff127224 */ /* 0x000fe200078e0010 */
[----:B------:R-:W-:Y:S01]  /*0b90*/  IABS R38, R17 ;  /* 0x0000001100267213 */ /* 0x000fe20000000000 */
[----:B------:R-:W-:Y:S01]  /*0ba0*/  IMAD R16, R5, R28, R13 ;  /* 0x0000001c05107224 */ /* 0x000fe200078e020d */
[----:B------:R-:W-:Y:S01]  /*0bb0*/  LOP3.LUT R13, R12, 0x10, RZ, 0xfc, !PT ;  /* 0x000000100c0d7812 */ /* 0x000fe200078efcff */
[----:B------:R-:W-:-:S02]  /*0bc0*/  @!P5 IMAD.IADD R20, R20, 0x1, -R5 ;  /* 0x000000011414d824 */ /* 0x000fc400078e0a05 */
[----:B------:R-:W-:Y:S01]  /*0bd0*/  IMAD.HI.U32 R7, R10, R26, RZ ;  /* 0x0000001a0a077227 */ /* 0x000fe200078e00ff */
[C---:B------:R-:W-:Y:S02]  /*0be0*/  ISETP.GT.U32.AND P5, PT, R5.reuse, R16, PT ;  /* 0x000000100500720c */ /* 0x040fe40003fa4070 */
[----:B------:R-:W-:Y:S01]  /*0bf0*/  IABS R32, R13 ;  /* 0x0000000d00207213 */ /* 0x000fe20000000000 */
[C---:B------:R-:W-:Y:S01]  /*0c00*/  IMAD R24, R5.reuse, R11, R24 ;  /* 0x0000000b05187224 */ /* 0x040fe200078e0218 */
[----:B------:R-:W-:Y:S01]  /*0c10*/  LOP3.LUT R11, R12, 0xe, RZ, 0xfc, !PT ;  /* 0x0000000e0c0b7812 */ /* 0x000fe200078efcff */
[----:B------:R-:W-:Y:S02]  /*0c20*/  @!P0 IMAD.IADD R22, R22, 0x1, -R5 ;  /* 0x0000000116168824 */ /* 0x000fe400078e0a05 */
[----:B------:R-:W-:Y:S01]  /*0c30*/  IMAD.MOV R7, RZ, RZ, -R7 ;  /* 0x000000ffff077224 */ /* 0x000fe200078e0a07 */
[----:B------:R-:W-:Y:S01]  /*0c40*/  IABS R30, R11 ;  /* 0x0000000b001e7213 */ /* 0x000fe20000000000 */
[----:B------:R-:W-:Y:S01]  /*0c50*/  @!P6 IMAD.MOV R18, RZ, RZ, -R18 ;  /* 0x000000ffff12e224 */ /* 0x000fe200078e0a12 */
[C---:B------:R-:W-:Y:S01]  /*0c60*/  ISETP.GT.U32.AND P0, PT, R5.reuse, R22, PT ;  /* 0x000000160500720c */ /* 0x040fe20003f04070 */
[----:B------:R-:W-:-:S02]  /*0c70*/  IMAD R26, R5, R7, R26 ;  /* 0x00000007051a7224 */ /* 0x000fc400078e021a */
[----:B------:R-:W-:Y:S02]  /*0c80*/  @!P5 IMAD.IADD R16, R16, 0x1, -R5 ;  /* 0x000000011010d824 */ /* 0x000fe400078e0a05 */
[----:B------:R-:W-:Y:S01]  /*0c90*/  IMAD.HI.U32 R3, R10, R30, RZ ;  /* 0x0000001e0a037227 */ /* 0x000fe200078e00ff */
[----:B------:R-:W-:-:S03]  /*0ca0*/  ISETP.GT.U32.AND P6, PT, R5, R26, PT ;  /* 0x0000001a0500720c */ /* 0x000fc60003fc4070 */
[----:B------:R-:W-:Y:S01]  /*0cb0*/  @!P1 IMAD.MOV R74, RZ, RZ, -R74 ;  /* 0x000000ffff4a9224 */ /* 0x000fe200078e0a4a */
[C---:B------:R-:W-:Y:S01]  /*0cc0*/  ISETP.GT.U32.AND P1, PT, R5.reuse, R24, PT ;  /* 0x000000180500720c */ /* 0x040fe20003f24070 */
[----:B------:R-:W-:Y:S01]  /*0cd0*/  @!P4 IMAD.MOV R20, RZ, RZ, -R20 ;  /* 0x000000ffff14c224 */ /* 0x000fe200078e0a14 */
[----:B------:R-:W-:Y:S01]  /*0ce0*/  ISETP.GT.U32.AND P4, PT, R5, R16, PT ;  /* 0x000000100500720c */ /* 0x000fe20003f84070 */
[----:B------:R-:W-:Y:S02]  /*0cf0*/  IMAD.MOV R7, RZ, RZ, -R3 ;  /* 0x000000ffff077224 */ /* 0x000fe400078e0a03 */
[----:B------:R-:W-:-:S04]  /*0d00*/  IMAD.HI.U32 R3, R10, R32, RZ ;  /* 0x000000200a037227 */ /* 0x000fc800078e00ff */
[----:B------:R-:W-:Y:S01]  /*0d10*/  @!P0 IMAD.IADD R22, R22, 0x1, -R5 ;  /* 0x0000000116168824 */ /* 0x000fe200078e0a05 */
[----:B------:R-:W-:Y:S01]  /*0d20*/  ISETP.GE.AND P0, PT, R19, RZ, PT ;  /* 0x000000ff1300720c */ /* 0x000fe20003f06270 */
[C---:B------:R-:W-:Y:S01]  /*0d30*/  IMAD R30, R5.reuse, R7, R30 ;  /* 0x00000007051e7224 */ /* 0x040fe200078e021e */
[----:B------:R-:W-:Y:S01]  /*0d40*/  LOP3.LUT R19, R12, 0x2a, RZ, 0xfc, !PT ;  /* 0x0000002a0c137812 */ /* 0x000fe200078efcff */
[----:B------:R-:W-:Y:S02]  /*0d50*/  IMAD.MOV R3, RZ, RZ, -R3 ;  /* 0x000000ffff037224 */ /* 0x000fe400078e0a03 */
[----:B------:R-:W-:Y:S01]  /*0d60*/  @!P2 IMAD.MOV R22, RZ, RZ, -R22 ;  /* 0x000000ffff16a224 */ /* 0x000fe200078e0a16 */
[C---:B------:R-:W-:Y:S01]  /*0d70*/  ISETP.GT.U32.AND P2, PT, R5.reuse, R30, PT ;  /* 0x0000001e0500720c */ /* 0x040fe20003f44070 */
[----:B------:R-:W-:Y:S01]  /*0d80*/  IMAD R32, R5, R3, R32 ;  /* 0x0000000305207224 */ /* 0x000fe200078e0220 */
[----:B------:R-:W-:Y:S01]  /*0d90*/  IABS R56, R19 ;  /* 0x0000001300387213 */ /* 0x000fe20000000000 */
[----:B------:R-:W-:-:S02]  /*0da0*/  @!P6 IMAD.IADD R26, R26, 0x1, -R5 ;  /* 0x000000011a1ae824 */ /* 0x000fc400078e0a05 */
[--C-:B------:R-:W-:Y:S01]  /*0db0*/  @!P1 IMAD.IADD R24, R24, 0x1, -R5.reuse ;  /* 0x0000000118189824 */ /* 0x100fe200078e0a05 */
[----:B------:R-:W-:Y:S01]  /*0dc0*/  ISETP.GE.AND P1, PT, R21, RZ, PT ;  /* 0x000000ff1500720c */ /* 0x000fe20003f26270 */
[--C-:B------:R-:W-:Y:S01]  /*0dd0*/  @!P4 IMAD.IADD R16, R16, 0x1, -R5.reuse ;  /* 0x000000011010c824 */ /* 0x100fe200078e0a05 */
[C---:B------:R-:W-:Y:S01]  /*0de0*/  ISETP.GT.U32.AND P4, PT, R5.reuse, R32, PT ;  /* 0x000000200500720c */ /* 0x040fe20003f84070 */
[----:B------:R-:W-:Y:S01]  /*0df0*/  IMAD.HI.U32 R3, R10, R34, RZ ;  /* 0x000000220a037227 */ /* 0x000fe200078e00ff */
[C---:B------:R-:W-:Y:S02]  /*0e00*/  ISETP.GT.U32.AND P5, PT, R5.reuse, R26, PT ;  /* 0x0000001a0500720c */ /* 0x040fe40003fa4070 */
[----:B------:R-:W-:Y:S01]  /*0e10*/  ISETP.GT.U32.AND P6, PT, R5, R24, PT ;  /* 0x000000180500720c */ /* 0x000fe20003fc4070 */
[----:B------:R-:W-:Y:S01]  /*0e20*/  @!P2 IMAD.IADD R30, R30, 0x1, -R5 ;  /* 0x000000011e1ea824 */ /* 0x000fe200078e0a05 */
[----:B------:R-:W-:Y:S01]  /*0e30*/  ISETP.GE.AND P2, PT, R15, RZ, PT ;  /* 0x000000ff0f00720c */ /* 0x000fe20003f46270 */
[----:B------:R-:W-:Y:S01]  /*0e40*/  IMAD.MOV R3, RZ, RZ, -R3 ;  /* 0x000000ffff037224 */ /* 0x000fe200078e0a03 */
[----:B------:R-:W-:Y:S01]  /*0e50*/  LOP3.LUT R15, R12, 0x18, RZ, 0xfc, !PT ;  /* 0x000000180c0f7812 */ /* 0x000fe200078efcff */
[----:B------:R-:W-:Y:S01]  /*0e60*/  IMAD.HI.U32 R7, R10, R38, RZ ;  /* 0x000000260a077227 */ /* 0x000fe200078e00ff */
[----:B------:R-:W-:-:S02]  /*0e70*/  LOP3.LUT R21, R12, 0x2c, RZ, 0xfc, !PT ;  /* 0x0000002c0c157812 */ /* 0x000fc400078efcff */
[----:B------:R-:W-:Y:S01]  /*0e80*/  IABS R40, R15 ;  /* 0x0000000f00287213 */ /* 0x000fe20000000000 */
[--C-:B------:R-:W-:Y:S01]  /*0e90*/  @!P4 IMAD.IADD R32, R32, 0x1, -R5.reuse ;  /* 0x000000012020c824 */ /* 0x100fe200078e0a05 */
[----:B------:R-:W-:Y:S01]  /*0ea0*/  ISETP.GT.U32.AND P4, PT, R5, R30, PT ;  /* 0x0000001e0500720c */ /* 0x000fe20003f84070 */
[--C-:B------:R-:W-:Y:S01]  /*0eb0*/  @!P5 IMAD.IADD R26, R26, 0x1, -R5.reuse ;  /* 0x000000011a1ad824 */ /* 0x100fe200078e0a05 */
[----:B------:R-:W-:Y:S01]  /*0ec0*/  ISETP.GE.AND P5, PT, R13, RZ, PT ;  /* 0x000000ff0d00720c */ /* 0x000fe20003fa6270 */
[----:B------:R-:W-:Y:S01]  /*0ed0*/  @!P6 IMAD.IADD R24, R24, 0x1, -R5 ;  /* 0x000000011818e824 */ /* 0x000fe200078e0a05 */
[----:B------:R-:W-:Y:S01]  /*0ee0*/  LOP3.LUT R13, R12, 0x14, RZ, 0xfc, !PT ;  /* 0x000000140c0d7812 */ /* 0x000fe200078efcff */
[----:B------:R-:W-:Y:S01]  /*0ef0*/  IMAD R34, R5, R3, R34 ;  /* 0x0000000305227224 */ /* 0x000fe200078e0222 */
[----:B------:R-:W-:Y:S01]  /*0f00*/  ISETP.GE.AND P6, PT, R11, RZ, PT ;  /* 0x000000ff0b00720c */ /* 0x000fe20003fc6270 */
[----:B------:R-:W-:Y:S01]  /*0f10*/  @!P3 IMAD.MOV R24, RZ, RZ, -R24 ;  /* 0x000000ffff18b224 */ /* 0x000fe200078e0a18 */
[----:B------:R-:W-:Y:S01]  /*0f20*/  IABS R11, R13 ;  /* 0x0000000d000b7213 */ /* 0x000fe20000000000 */
[----:B------:R-:W-:Y:S01]  /*0f30*/  IMAD.MOV R7, RZ, RZ, -R7 ;  /* 0x000000ffff077224 */ /* 0x000fe200078e0a07 */
[C---:B------:R-:W-:Y:S01]  /*0f40*/  ISETP.GT.U32.AND P3, PT, R5.reuse, R32, PT ;  /* 0x000000200500720c */ /* 0x040fe20003f64070 */
[----:B------:R-:W-:Y:S01]  /*0f50*/  @!P0 IMAD.MOV R26, RZ, RZ, -R26 ;  /* 0x000000ffff1a8224 */ /* 0x000fe200078e0a1a */
[----:B------:R-:W-:Y:S01]  /*0f60*/  ISETP.GT.U32.AND P0, PT, R5, R34, PT ;  /* 0x000000220500720c */ /* 0x000fe20003f04070 */
[----:B------:R-:W-:Y:S01]  /*0f70*/  IMAD.HI.U32 R3, R10, R11, RZ ;  /* 0x0000000b0a037227 */ /* 0x000fe200078e00ff */
[----:B------:R-:W-:-:S03]  /*0f80*/  IABS R58, R21 ;  /* 0x00000015003a7213 */ /* 0x000fc60000000000 */
[----:B------:R-:W-:Y:S01]  /*0f90*/  @!P4 IMAD.IADD R30, R30, 0x1, -R5 ;  /* 0x000000011e1ec824 */ /* 0x000fe200078e0a05 */
[----:B------:R-:W-:Y:S01]  /*0fa0*/  ISETP.GE.AND P4, PT, R17, RZ, PT ;  /* 0x000000ff1100720c */ /* 0x000fe20003f86270 */
[C---:B------:R-:W-:Y:S01]  /*0fb0*/  IMAD R38, R5.reuse, R7, R38 ;  /* 0x0000000705267224 */ /* 0x040fe200078e0226 */
[C---:B------:R-:W-:Y:S01]  /*0fc0*/  LOP3.LUT R17, R12.reuse, 0x22, RZ, 0xfc, !PT ;  /* 0x000000220c117812 */ /* 0x040fe200078efcff */
[----:B------:R-:W-:Y:S02]  /*0fd0*/  IMAD.MOV.U32 R28, RZ, RZ, R16 ;  /* 0x000000ffff1c7224 */ /* 0x000fe400078e0010 */
[----:B------:R-:W-:Y:S02]  /*0fe0*/  IMAD.MOV R16, RZ, RZ, -R3 ;  /* 0x000000ffff107224 */ /* 0x000fe400078e0a03 */
[----:B------:R-:W-:Y:S01]  /*0ff0*/  @!P6 IMAD.MOV R30, RZ, RZ, -R30 ;  /* 0x000000ffff1ee224 */ /* 0x000fe200078e0a1e */
[C---:B------:R-:W-:Y:S01]  /*1000*/  ISETP.GT.U32.AND P6, PT, R5.reuse, R38, PT ;  /* 0x000000260500720c */ /* 0x040fe20003fc4070 */
[----:B------:R-:W-:Y:S01]  /*1010*/  IMAD R16, R5, R16, R11 ;  /* 0x0000001005107224 */ /* 0x000fe200078e020b */
[----:B------:R-:W-:Y:S01]  /*1020*/  LOP3.LUT R11, R12, 0x1a, RZ, 0xfc, !PT ;  /* 0x0000001a0c0b7812 */ /* 0x000fe200078efcff */
[----:B------:R-:W-:-:S02]  /*1030*/  @!P3 IMAD.IADD R32, R32, 0x1, -R5 ;  /* 0x000000012020b824 */ /* 0x000fc400078e0a05 */
[--C-:B------:R-:W-:Y:S01]  /*1040*/  @!P0 IMAD.IADD R34, R34, 0x1, -R5.reuse ;  /* 0x0000000122228824 */ /* 0x100fe200078e0a05 */
[----:B------:R-:W-:Y:S01]  /*1050*/  ISETP.GT.U32.AND P3, PT, R5, R16, PT ;  /* 0x000000100500720c */ /* 0x000fe20003f64070 */
[----:B------:R-:W-:Y:S01]  /*1060*/  @!P1 IMAD.MOV R28, RZ, RZ, -R28 ;  /* 0x000000ffff1c9224 */ /* 0x000fe200078e0a1c */
[----:B------:R-:W-:Y:S01]  /*1070*/  ISETP.GE.AND P1, PT, R13, RZ, PT ;  /* 0x000000ff0d00720c */ /* 0x000fe20003f26270 */
[----:B------:R-:W-:Y:S01]  /*1080*/  IMAD.HI.U32 R3, R10, R40, RZ ;  /* 0x000000280a037227 */ /* 0x000fe200078e00ff */
[C---:B------:R-:W-:Y:S02]  /*1090*/  ISETP.GT.U32.AND P0, PT, R5.reuse, R34, PT ;  /* 0x000000220500720c */ /* 0x040fe40003f04070 */
[----:B------:R-:W-:Y:S01]  /*10a0*/  LOP3.LUT R13, R12, 0x1c, RZ, 0xfc, !PT ;  /* 0x0000001c0c0d7812 */ /* 0x000fe200078efcff */
[----:B------:R-:W-:Y:S01]  /*10b0*/  @!P6 IMAD.IADD R38, R38, 0x1, -R5 ;  /* 0x000000012626e824 */ /* 0x000fe200078e0a05 */
[----:B------:R-:W-:Y:S01]  /*10c0*/  IABS R42, R11 ;  /* 0x0000000b002a7213 */ /* 0x000fe20000000000 */
[----:B------:R-:W-:Y:S01]  /*10d0*/  IMAD.MOV R3, RZ, RZ, -R3 ;  /* 0x000000ffff037224 */ /* 0x000fe200078e0a03 */
[----:B------:R-:W-:Y:S01]  /*10e0*/  IABS R44, R13 ;  /* 0x0000000d002c7213 */ /* 0x000fe20000000000 */
[----:B------:R-:W-:Y:S01]  /*10f0*/  @!P5 IMAD.MOV R32, RZ, RZ, -R32 ;  /* 0x000000ffff20d224 */ /* 0x000fe200078e0a20 */
[----:B------:R-:W-:Y:S01]  /*1100*/  ISETP.GT.U32.AND P6, PT, R5, R38, PT ;  /* 0x000000260500720c */ /* 0x000fe20003fc4070 */
[----:B------:R-:W-:Y:S01]  /*1110*/  @!P3 IMAD.IADD R16, R16, 0x1, -R5 ;  /* 0x000000011010b824 */ /* 0x000fe200078e0a05 */
[----:B------:R-:W-:Y:S01]  /*1120*/  ISETP.GE.AND P5, PT, R15, RZ, PT ;  /* 0x000000ff0f00720c */ /* 0x000fe20003fa6270 */
[----:B------:R-:W-:Y:S01]  /*1130*/  IMAD.HI.U32 R7, R10, R44, RZ ;  /* 0x0000002c0a077227 */ /* 0x000fe200078e00ff */
[----:B------:R-:W-:-:S02]  /*1140*/  IABS R15, R17 ;  /* 0x00000011000f7213 */ /* 0x000fc40000000000 */
[C---:B------:R-:W-:Y:S01]  /*1150*/  ISETP.GT.U32.AND P3, PT, R5.reuse, R16, PT ;  /* 0x000000100500720c */ /* 0x040fe20003f64070 */
[C---:B------:R-:W-:Y:S02]  /*1160*/  IMAD R40, R5.reuse, R3, R40 ;  /* 0x0000000305287224 */ /* 0x040fe400078e0228 */
[----:B------:R-:W-:Y:S02]  /*1170*/  @!P0 IMAD.IADD R34, R34, 0x1, -R5 ;  /* 0x0000000122228824 */ /* 0x000fe400078e0a05 */
[----:B------:R-:W-:Y:S01]  /*1180*/  IMAD.MOV R7, RZ, RZ, -R7 ;  /* 0x000000ffff077224 */ /* 0x000fe200078e0a07 */
[----:B------:R-:W-:Y:S01]  /*1190*/  ISETP.GT.U32.AND P0, PT, R5, R40, PT ;  /* 0x000000280500720c */ /* 0x000fe20003f04070 */
[----:B------:R-:W-:-:S04]  /*11a0*/  IMAD.HI.U32 R3, R10, R42, RZ ;  /* 0x0000002a0a037227 */ /* 0x000fc800078e00ff */
[----:B------:R-:W-:Y:S01]  /*11b0*/  @!P2 IMAD.MOV R34, RZ, RZ, -R34 ;  /* 0x000000ffff22a224 */ /* 0x000fe200078e0a22 */
[----:B------:R-:W-:Y:S01]  /*11c0*/  ISETP.GE.AND P2, PT, R11, RZ, PT ;  /* 0x000000ff0b00720c */ /* 0x000fe20003f46270 */
[C---:B------:R-:W-:Y:S01]  /*11d0*/  IMAD R44, R5.reuse, R7, R44 ;  /* 0x00000007052c7224 */ /* 0x040fe200078e022c */
[----:B------:R-:W-:Y:S01]  /*11e0*/  LOP3.LUT R11, R12, 0x1e, RZ, 0xfc, !PT ;  /* 0x0000001e0c0b7812 */ /* 0x000fe200078efcff */
[----:B------:R-:W-:Y:S01]  /*11f0*/  @!P6 IMAD.IADD R38, R38, 0x1, -R5 ;  /* 0x000000012626e824 */ /* 0x000fe200078e0a05 */
[----:B------:R-:W-:Y:S01]  /*1200*/  LOP3.LUT R7, R12, 0x20, RZ, 0xfc, !PT ;  /* 0x000000200c077812 */ /* 0x000fe200078efcff */
[----:B------:R-:W-:Y:S02]  /*1210*/  IMAD.MOV R3, RZ, RZ, -R3 ;  /* 0x000000ffff037224 */ /* 0x000fe400078e0a03 */
[----:B------:R-:W-:Y:S01]  /*1220*/  @!P4 IMAD.MOV R38, RZ, RZ, -R38 ;  /* 0x000000ffff26c224 */ /* 0x000fe200078e0a26 */
[C---:B------:R-:W-:Y:S01]  /*1230*/  ISETP.GT.U32.AND P4, PT, R5.reuse, R44, PT ;  /* 0x0000002c0500720c */ /* 0x040fe20003f84070 */
[C---:B------:R-:W-:Y:S01]  /*1240*/  IMAD R42, R5.reuse, R3, R42 ;  /* 0x00000003052a7224 */ /* 0x040fe200078e022a */
[----:B------:R-:W-:Y:S01]  /*1250*/  IABS R3, R11 ;  /* 0x0000000b00037213 */ /* 0x000fe20000000000 */
[--C-:B------:R-:W-:Y:S01]  /*1260*/  @!P3 IMAD.IADD R16, R16, 0x1, -R5.reuse ;  /* 0x000000011010b824 */ /* 0x100fe200078e0a05 */
[----:B------:R-:W-:Y:S01]  /*1270*/  IABS R46, R7 ;  /* 0x00000007002e7213 */ /* 0x000fe20000000000 */
[----:B------:R-:W-:Y:S01]  /*1280*/  @!P0 IMAD.IADD R40, R40, 0x1, -R5 ;  /* 0x0000000128288824 */ /* 0x000fe200078e0a05 */
[----:B------:R-:W-:Y:S01]  /*1290*/  ISETP.GT.U32.AND P6, PT, R5, R42, PT ;  /* 0x0000002a0500720c */ /* 0x000fe20003fc4070 */
[----:B------:R-:W-:Y:S01]  /*12a0*/  IMAD.MOV.U32 R36, RZ, RZ, R16 ;  /* 0x000000ffff247224 */ /* 0x000fe200078e0010 */
[----:B------:R-:W-:Y:S01]  /*12b0*/  ISETP.GE.AND P3, PT, R13, RZ, PT ;  /* 0x000000ff0d00720c */ /* 0x000fe20003f66270 */
[----:B------:R-:W-:Y:S01]  /*12c0*/  IMAD.MOV.U32 R16, RZ, RZ, R3 ;  /* 0x000000ffff107224 */ /* 0x000fe200078e0003 */
[----:B------:R-:W-:Y:S01]  /*12d0*/  ISETP.GT.U32.AND P0, PT, R5, R40, PT ;  /* 0x000000280500720c */ /* 0x000fe20003f04070 */
[----:B------:R-:W-:Y:S01]  /*12e0*/  @!P1 IMAD.MOV R36, RZ, RZ, -R36 ;  /* 0x000000ffff249224 */ /* 0x000fe200078e0a24 */
[----:B------:R-:W-:Y:S01]  /*12f0*/  ISETP.GE.AND P1, PT, R11, RZ, PT ;  /* 0x000000ff0b00720c */ /* 0x000fe20003f26270 */
[----:B------:R-:W-:-:S04]  /*1300*/  IMAD.HI.U32 R3, R10, R16, RZ ;  /* 0x000000100a037227 */ /* 0x000fc800078e00ff */
[----:B------:R-:W-:Y:S02]  /*1310*/  @!P4 IMAD.IADD R44, R44, 0x1, -R5 ;  /* 0x000000012c2cc824 */ /* 0x000fe400078e0a05 */
[----:B------:R-:W-:Y:S02]  /*1320*/  IMAD.MOV R3, RZ, RZ, -R3 ;  /* 0x000000ffff037224 */ /* 0x000fe400078e0a03 */
[----:B------:R-:W-:Y:S01]  /*1330*/  IMAD.HI.U32 R11, R10, R15, RZ ;  /* 0x0000000f0a0b7227 */ /* 0x000fe200078e00ff */
[----:B------:R-:W-:-:S03]  /*1340*/  ISETP.GT.U32.AND P4, PT, R5, R44, PT ;  /* 0x0000002c0500720c */ /* 0x000fc60003f84070 */
[----:B------:R-:W-:Y:S02]  /*1350*/  IMAD R16, R5, R3, R16 ;  /* 0x0000000305107224 */ /* 0x000fe400078e0210 */
[----:B------:R-:W-:-:S04]  /*1360*/  IMAD.HI.U32 R3, R10, R46, RZ ;  /* 0x0000002e0a037227 */ /* 0x000fc800078e00ff */
[----:B------:R-:W-:Y:S02]  /*1370*/  IMAD.MOV R3, RZ, RZ, -R3 ;  /* 0x000000ffff037224 */ /* 0x000fe400078e0a03 */
[--C-:B------:R-:W-:Y:S01]  /*1380*/  @!P0 IMAD.IADD R40, R40, 0x1, -R5.reuse ;  /* 0x0000000128288824 */ /* 0x100fe200078e0a05 */
[----:B------:R-:W-:Y:S01]  /*1390*/  ISETP.GE.AND P0, PT, R7, RZ, PT ;  /* 0x000000ff0700720c */ /* 0x000fe20003f06270 */
[C---:B------:R-:W-:Y:S01]  /*13a0*/  IMAD R46, R5.reuse, R3, R46 ;  /* 0x00000003052e7224 */ /* 0x040fe200078e022e */
[----:B------:R-:W-:Y:S01]  /*13b0*/  LOP3.LUT R7, R4, 0x7f, RZ, 0xc0, !PT ;  /* 0x0000007f04077812 */ /* 0x000fe200078ec0ff */
[----:B------:R-:W-:Y:S02]  /*13c0*/  @!P4 IMAD.IADD R44, R44, 0x1, -R5 ;  /* 0x000000012c2cc824 */ /* 0x000fe400078e0a05 */
[----:B------:R-:W-:Y:S01]  /*13d0*/  IMAD.MOV R50, RZ, RZ, -R11 ;  /* 0x000000ffff327224 */ /* 0x000fe200078e0a0b */
[----:B------:R-:W-:Y:S01]  /*13e0*/  ISETP.GT.U32.AND P4, PT, R5, R46, PT ;  /* 0x0000002e0500720c */ /* 0x000fe20003f84070 */
[----:B------:R-:W-:Y:S01]  /*13f0*/  IMAD R230, R6, 0x80, R7 ;  /* 0x0000008006e67824 */ /* 0x000fe200078e0207 */
[----:B------:R-:W-:Y:S01]  /*1400*/  LOP3.LUT R11, R12, 0x26, RZ, 0xfc, !PT ;  /* 0x000000260c0b7812 */ /* 0x000fe200078efcff */
[----:B------:R-:W-:-:S02]  /*1410*/  @!P6 IMAD.IADD R42, R42, 0x1, -R5 ;  /* 0x000000012a2ae824 */ /* 0x000fc400078e0a05 */
[C---:B------:R-:W-:Y:S01]  /*1420*/  IMAD R6, R5.reuse, R50, R15 ;  /* 0x0000003205067224 */ /* 0x040fe200078e020f */
[----:B------:R-:W-:Y:S01]  /*1430*/  IABS R52, R11 ;  /* 0x0000000b00347213 */ /* 0x000fe20000000000 */
[----:B------:R-:W-:Y:S01]  /*1440*/  IMAD.SHL.U32 R13, R4, 0x10, RZ ;  /* 0x00000010040d7824 */ /* 0x000fe200078e00ff */
[C---:B------:R-:W-:Y:S01]  /*1450*/  ISETP.GT.U32.AND P6, PT, R5.reuse, R42, PT ;  /* 0x0000002a0500720c */ /* 0x040fe20003fc4070 */
[----:B------:R-:W-:Y:S01]  /*1460*/  @!P5 IMAD.MOV R40, RZ, RZ, -R40 ;  /* 0x000000ffff28d224 */ /* 0x000fe200078e0a28 */
[----:B------:R-:W-:Y:S01]  /*1470*/  ISETP.GT.U32.AND P5, PT, R5, R16, PT ;  /* 0x000000100500720c */ /* 0x000fe20003fa4070 */
[----:B------:R-:W-:Y:S01]  /*1480*/  @!P3 IMAD.MOV R44, RZ, RZ, -R44 ;  /* 0x000000ffff2cb224 */ /* 0x000fe200078e0a2c */
[----:B------:R-:W-:Y:S01]  /*1490*/  LOP3.LUT R48, R13, 0x70, RZ, 0xc0, !PT ;  /* 0x000000700d307812 */ /* 0x000fe200078ec0ff */
[--C-:B------:R-:W-:Y:S01]  /*14a0*/  @!P4 IMAD.IADD R46, R46, 0x1, -R5.reuse ;  /* 0x000000012e2ec824 */ /* 0x100fe200078e0a05 */
[----:B------:R-:W-:Y:S01]  /*14b0*/  LOP3.LUT R13, R12, 0x28, RZ, 0xfc, !PT ;  /* 0x000000280c0d7812 */ /* 0x000fe200078efcff */
[----:B------:R-:W-:Y:S01]  /*14c0*/  IMAD.HI.U32 R15, R10, R56, RZ ;  /* 0x000000380a0f7227 */ /* 0x000fe200078e00ff */
[----:B------:R-:W-:Y:S01]  /*14d0*/  ISETP.GE.AND P3, PT, R11, RZ, PT ;  /* 0x000000ff0b00720c */ /* 0x000fe20003f66270 */
[----:B------:R-:W-:Y:S01]  /*14e0*/  STL [R1+0x58], R230 ;  /* 0x000058e601007387 */ /* 0x000fe20000100800 */
[----:B------:R-:W-:Y:S01]  /*14f0*/  ISETP.GT.U32.AND P4, PT, R5, R46, PT ;  /* 0x0000002e0500720c */ /* 0x000fe20003f84070 */
[----:B------:R-:W-:Y:S01]  /*1500*/  IMAD R3, R7, 0x80, R48 ;  /* 0x0000008007037824 */ /* 0x000fe200078e0230 */
[----:B------:R-:W-:Y:S01]  /*1510*/  LOP3.LUT R7, R12, 0x24, RZ, 0xfc, !PT ;  /* 0x000000240c077812 */ /* 0x000fe200078efcff */
[--C-:B------:R-:W-:Y:S01]  /*1520*/  @!P6 IMAD.IADD R42, R42, 0x1, -R5.reuse ;  /* 0x000000012a2ae824 */ /* 0x100fe200078e0a05 */
[----:B------:R-:W-:Y:S01]  /*1530*/  IABS R54, R13 ;  /* 0x0000000d00367213 */ /* 0x000fe20000000000 */
[----:B------:R-:W-:Y:S01]  /*1540*/  @!P5 IMAD.IADD R16, R16, 0x1, -R5 ;  /* 0x000000011010d824 */ /* 0x000fe200078e0a05 */
[----:B------:R-:W-:Y:S01]  /*1550*/  IABS R50, R7 ;  /* 0x0000000700327213 */ /* 0x000fe20000000000 */
[----:B------:R-:W-:Y:S01]  /*1560*/  @!P2 IMAD.MOV R42, RZ, RZ, -R42 ;  /* 0x000000ffff2aa224 */ /* 0x000fe200078e0a2a */
[----:B------:R-:W-:Y:S01]  /*1570*/  ISETP.GE.AND P2, PT, R7, RZ, PT ;  /* 0x000000ff0700720c */ /* 0x000fe20003f46270 */
[----:B------:R-:W-:Y:S01]  /*1580*/  IMAD.HI.U32 R11, R10, R52, RZ ;  /* 0x000000340a0b7227 */ /* 0x000fe200078e00ff */
[----:B------:R-:W-:-:S02]  /*1590*/  ISETP.GT.U32.AND P5, PT, R5, R16, PT ;  /* 0x000000100500720c */ /* 0x000fc40003fa4070 */
[----:B------:R-:W-:Y:S01]  /*15a0*/  ISETP.GE.AND P6, PT, R17, RZ, PT ;  /* 0x000000ff1100720c */ /* 0x000fe20003fc6270 */
[----:B------:R-:W-:Y:S01]  /*15b0*/  @!P4 IMAD.IADD R46, R46, 0x1, -R5 ;  /* 0x000000012e2ec824 */ /* 0x000fe200078e0a05 */
[----:B------:R-:W-:Y:S01]  /*15c0*/  ISETP.GT.U32.AND P4, PT, R5, R6, PT ;  /* 0x000000060500720c */ /* 0x000fe20003f84070 */
[----:B------:R-:W-:-:S04]  /*15d0*/  IMAD.HI.U32 R7, R10, R50, RZ ;  /* 0x000000320a077227 */ /* 0x000fc800078e00ff */
[----:B------:R-:W-:Y:S02]  /*15e0*/  IMAD.MOV R7, RZ, RZ, -R7 ;  /* 0x000000ffff077224 */ /* 0x000fe400078e0a07 */
[----:B------:R-:W-:Y:S02]  /*15f0*/  IMAD.MOV R11, RZ, RZ, -R11 ;  /* 0x000000ffff0b7224 */ /* 0x000fe400078e0a0b */
[----:B------:R-:W-:Y:S02]  /*1600*/  IMAD R50, R5, R7, R50 ;  /* 0x0000000705327224 */ /* 0x000fe400078e0232 */
[--C-:B------:R-:W-:Y:S01]  /*1610*/  @!P5 IMAD.IADD R16, R16, 0x1, -R5.reuse ;  /* 0x000000011010d824 */ /* 0x100fe200078e0a05 */
[----:B------:R-:W-:Y:S01]  /*1620*/  ISETP.GE.AND P5, PT, R13, RZ, PT ;  /* 0x000000ff0d00720c */ /* 0x000fe20003fa6270 */
[----:B------:R-:W-:Y:S02]  /*1630*/  @!P4 IMAD.IADD R6, R6, 0x1, -R5 ;  /* 0x000000010606c824 */ /* 0x000fe400078e0a05 */
[----:B------:R-:W-:-:S03]  /*1640*/  IMAD.HI.U32 R13, R10, R54, RZ ;  /* 0x000000360a0d7227 */ /* 0x000fc600078e00ff */
[C---:B------:R-:W-:Y:S01]  /*1650*/  ISETP.GT.U32.AND P4, PT, R5.reuse, R6, PT ;  /* 0x000000060500720c */ /* 0x040fe20003f84070 */
[----:B------:R-:W-:Y:S02]  /*1660*/  IMAD R52, R5, R11, R52 ;  /* 0x0000000b05347224 */ /* 0x000fe400078e0234 */
[----:B------:R-:W-:Y:S02]  /*1670*/  IMAD.MOV R13, RZ, RZ, -R13 ;  /* 0x000000ffff0d7224 */ /* 0x000fe400078e0a0d */
[----:B------:R-:W-:-:S04]  /*1680*/  IMAD.HI.U32 R17, R10, R58, RZ ;  /* 0x0000003a0a117227 */ /* 0x000fc800078e00ff */
[----:B------:R-:W-:Y:S02]  /*1690*/  IMAD R54, R5, R13, R54 ;  /* 0x0000000d05367224 */ /* 0x000fe400078e0236 */
[----:B------:R-:W-:-:S04]  /*16a0*/  IMAD.HI.U32 R13, R10, R64, RZ ;  /* 0x000000400a0d7227 */ /* 0x000fc800078e00ff */
[----:B------:R-:W-:Y:S01]  /*16b0*/  @!P4 IMAD.IADD R6, R6, 0x1, -R5 ;  /* 0x000000010606c824 */ /* 0x000fe200078e0a05 */
[C---:B------:R-:W-:Y:S01]  /*16c0*/  ISETP.GT.U32.AND P4, PT, R5.reuse, R50, PT ;  /* 0x000000320500720c */ /* 0x040fe20003f84070 */
[----:B------:R-:W-:Y:S02]  /*16d0*/  IMAD.MOV R17, RZ, RZ, -R17 ;  /* 0x000000ffff117224 */ /* 0x000fe400078e0a11 */
[----:B------:R-:W-:Y:S02]  /*16e0*/  IMAD.MOV R13, RZ, RZ, -R13 ;  /* 0x000000ffff0d7224 */ /* 0x000fe400078e0a0d */
[C---:B------:R-:W-:Y:S01]  /*16f0*/  IMAD R58, R5.reuse, R17, R58 ;  /* 0x00000011053a7224 */ /* 0x040fe200078e023a */
[C---:B------:R-:W-:Y:S01]  /*1700*/  LOP3.LUT R17, R12.reuse, 0x2e, RZ, 0xfc, !PT ;  /* 0x0000002e0c117812 */ /* 0x040fe200078efcff */
[----:B------:R-:W-:Y:S01]  /*1710*/  IMAD R64, R5, R13, R64 ;  /* 0x0000000d05407224 */ /* 0x000fe200078e0240 */
[----:B------:R-:W-:Y:S01]  /*1720*/  LOP3.LUT R13, R12, 0x3c, RZ, 0xfc, !PT ;  /* 0x0000003c0c0d7812 */ /* 0x000fe200078efcff */
[----:B------:R-:W-:Y:S01]  /*1730*/  IMAD.MOV R15, RZ, RZ, -R15 ;  /* 0x000000ffff0f7224 */ /* 0x000fe200078e0a0f */
[----:B------:R-:W-:Y:S01]  /*1740*/  IABS R60, R17 ;  /* 0x00000011003c7213 */ /* 0x000fe20000000000 */
[----:B------:R-:W-:-:S02]  /*1750*/  IMAD.MOV.U32 R12, RZ, RZ, R16 ;  /* 0x000000ffff0c7224 */ /* 0x000fc400078e0010 */
[----:B------:R-:W-:Y:S01]  /*1760*/  @!P4 IMAD.IADD R50, R50, 0x1, -R5 ;  /* 0x000000013232c824 */ /* 0x000fe200078e0a05 */
[C---:B------:R-:W-:Y:S01]  /*1770*/  ISETP.GT.U32.AND P4, PT, R5.reuse, R52, PT ;  /* 0x000000340500720c */ /* 0x040fe20003f84070 */
[----:B------:R-:W-:Y:S02]  /*1780*/  IMAD R56, R5, R15, R56 ;  /* 0x0000000f05387224 */ /* 0x000fe400078e0238 */
[----:B------:R-:W-:Y:S01]  /*1790*/  IMAD.MOV.U32 R48, RZ, RZ, R6 ;  /* 0x000000ffff307224 */ /* 0x000fe200078e0006 */
[----:B------:R-:W-:Y:S01]  /*17a0*/  IABS R6, R230 ;  /* 0x000000e600067213 */ /* 0x000fe20000000000 */
[----:B------:R-:W-:Y:S02]  /*17b0*/  @!P1 IMAD.MOV R12, RZ, RZ, -R12 ;  /* 0x000000ffff0c9224 */ /* 0x000fe400078e0a0c */
[----:B------:R-:W-:-:S04]  /*17c0*/  IMAD.HI.U32 R7, R10, R60, RZ ;  /* 0x0000003c0a077227 */ /* 0x000fc800078e00ff */
[----:B------:R-:W-:Y:S01]  /*17d0*/  @!P6 IMAD.MOV R48, RZ, RZ, -R48 ;  /* 0x000000ffff30e224 */ /* 0x000fe200078e0a30 */
[C---:B------:R-:W-:Y:S01]  /*17e0*/  ISETP.GT.U32.AND P6, PT, R5.reuse, R56, PT ;  /* 0x000000380500720c */ /* 0x040fe20003fc4070 */
[----:B------:R-:W-:Y:S01]  /*17f0*/  @!P4 IMAD.IADD R52, R52, 0x1, -R5 ;  /* 0x000000013434c824 */ /* 0x000fe200078e0a05 */
[C---:B------:R-:W-:Y:S01]  /*1800*/  ISETP.GT.U32.AND P4, PT, R5.reuse, R50, PT ;  /* 0x000000320500720c */ /* 0x040fe20003f84070 */
[----:B------:R-:W-:Y:S01]  /*1810*/  @!P0 IMAD.MOV R46, RZ, RZ, -R46 ;  /* 0x000000ffff2e8224 */ /* 0x000fe200078e0a2e */
[C---:B------:R-:W-:Y:S01]  /*1820*/  ISETP.GT.U32.AND P0, PT, R5.reuse, R54, PT ;  /* 0x000000360500720c */ /* 0x040fe20003f04070 */
[----:B------:R-:W-:Y:S01]  /*1830*/  IMAD.HI.U32 R11, R10, R62, RZ ;  /* 0x0000003e0a0b7227 */ /* 0x000fe200078e00ff */
[----:B------:R-:W-:-:S03]  /*1840*/  ISETP.GT.U32.AND P1, PT, R5, R52, PT ;  /* 0x000000340500720c */ /* 0x000fc60003f24070 */
[----:B------:R-:W-:Y:S02]  /*1850*/  IMAD.MOV R15, RZ, RZ, -R7 ;  /* 0x000000ffff0f7224 */ /* 0x000fe400078e0a07 */
[----:B------:R-:W-:Y:S02]  /*1860*/  IMAD.MOV R11, RZ, RZ, -R11 ;  /* 0x000000ffff0b7224 */ /* 0x000fe400078e0a0b */
[C---:B------:R-:W-:Y:S01]  /*1870*/  IMAD R60, R5.reuse, R15, R60 ;  /* 0x0000000f053c7224 */ /* 0x040fe200078e023c */
[----:B------:R-:W-:Y:S01]  /*1880*/  IABS R15, R13 ;  /* 0x0000000d000f7213 */ /* 0x000fe20000000000 */
[C---:B------:R-:W-:Y:S02]  /*1890*/  IMAD R62, R5.reuse, R11, R62 ;  /* 0x0000000b053e7224 */ /* 0x040fe400078e023e */
[--C-:B------:R-:W-:Y:S01]  /*18a0*/  @!P6 IMAD.IADD R56, R56, 0x1, -R5.reuse ;  /* 0x000000013838e824 */ /* 0x100fe200078e0a05 */
[C---:B------:R-:W-:Y:S01]  /*18b0*/  ISETP.GT.U32.AND P6, PT, R5.reuse, R64, PT ;  /* 0x000000400500720c */ /* 0x040fe20003fc4070 */
[--C-:B------:R-:W-:Y:S01]  /*18c0*/  @!P1 IMAD.IADD R52, R52, 0x1, -R5.reuse ;  /* 0x0000000134349824 */ /* 0x100fe200078e0a05 */
[C---:B------:R-:W-:Y:S01]  /*18d0*/  ISETP.GT.U32.AND P1, PT, R5.reuse, R60, PT ;  /* 0x0000003c0500720c */ /* 0x040fe20003f24070 */
[--C-:B------:R-:W-:Y:S01]  /*18e0*/  @!P4 IMAD.IADD R50, R50, 0x1, -R5.reuse ;  /* 0x000000013232c824 */ /* 0x100fe200078e0a05 */
[C---:B------:R-:W-:Y:S01]  /*18f0*/  ISETP.GT.U32.AND P4, PT, R5.reuse, R58, PT ;  /* 0x0000003a0500720c */ /* 0x040fe20003f84070 */
[----:B------:R-:W-:Y:S01]  /*1900*/  @!P0 IMAD.IADD R54, R54, 0x1, -R5 ;  /* 0x0000000136368824 */ /* 0x000fe200078e0a05 */
[----:B------:R-:W-:Y:S01]  /*1910*/  ISETP.GT.U32.AND P0, PT, R5, R62, PT ;  /* 0x0000003e0500720c */ /* 0x000fe20003f04070 */
[----:B------:R-:W-:-:S04]  /*1920*/  IMAD.HI.U32 R11, R10, R68, RZ ;  /* 0x000000440a0b7227 */ /* 0x000fc800078e00ff */
[----:B------:R-:W-:-:S04]  /*1930*/  IMAD.HI.U32 R7, R10, R66, RZ ;  /* 0x000000420a077227 */ /* 0x000fc800078e00ff */
[----:B------:R-:W-:Y:S02]  /*1940*/  @!P1 IMAD.IADD R60, R60, 0x1, -R5 ;  /* 0x000000013c3c9824 */ /* 0x000fe400078e0a05 */
[----:B------:R-:W-:Y:S02]  /*1950*/  IMAD.MOV R11, RZ, RZ, -R11 ;  /* 0x000000ffff0b7224 */ /* 0x000fe400078e0a0b */
[----:B------:R-:W-:Y:S02]  /*1960*/  IMAD.MOV R7, RZ, RZ, -R7 ;  /* 0x000000ffff077224 */ /* 0x000fe400078e0a07 */
[----:B------:R-:W-:Y:S01]  /*1970*/  @!P2 IMAD.MOV R50, RZ, RZ, -R50 ;  /* 0x000000ffff32a224 */ /* 0x000fe200078e0a32 */
[C---:B------:R-:W-:Y:S01]  /*1980*/  ISETP.GT.U32.AND P2, PT, R5.reuse, R56, PT ;  /* 0x000000380500720c */ /* 0x040fe20003f44070 */
[--C-:B------:R-:W-:Y:S02]  /*1990*/  @!P6 IMAD.IADD R64, R64, 0x1, -R5.reuse ;  /* 0x000000014040e824 */ /* 0x100fe400078e0a05 */
[--C-:B------:R-:W-:Y:S01]  /*19a0*/  @!P4 IMAD.IADD R58, R58, 0x1, -R5.reuse ;  /* 0x000000013a3ac824 */ /* 0x100fe200078e0a05 */
[C---:B------:R-:W-:Y:S01]  /*19b0*/  ISETP.GT.U32.AND P4, PT, R5.reuse, R54, PT ;  /* 0x000000360500720c */ /* 0x040fe20003f84070 */
[----:B------:R-:W-:Y:S01]  /*19c0*/  @!P0 IMAD.IADD R62, R62, 0x1, -R5 ;  /* 0x000000013e3e8824 */ /* 0x000fe200078e0a05 */
[C---:B------:R-:W-:Y:S01]  /*19d0*/  ISETP.GT.U32.AND P0, PT, R5.reuse, R60, PT ;  /* 0x0000003c0500720c */ /* 0x040fe20003f04070 */
[C---:B------:R-:W-:Y:S01]  /*19e0*/  IMAD R68, R5.reuse, R11, R68 ;  /* 0x0000000b05447224 */ /* 0x040fe200078e0244 */
[C---:B------:R-:W-:Y:S01]  /*19f0*/  ISETP.GT.U32.AND P1, PT, R5.reuse, R58, PT ;  /* 0x0000003a0500720c */ /* 0x040fe20003f24070 */
[----:B------:R-:W-:Y:S01]  /*1a00*/  IMAD.HI.U32 R11, R10, R72, RZ ;  /* 0x000000480a0b7227 */ /* 0x000fe200078e00ff */
[----:B------:R-:W-:-:S03]  /*1a10*/  ISETP.GT.U32.AND P6, PT, R5, R62, PT ;  /* 0x0000003e0500720c */ /* 0x000fc60003fc4070 */
[C---:B------:R-:W-:Y:S02]  /*1a20*/  IMAD R66, R5.reuse, R7, R66 ;  /* 0x0000000705427224 */ /* 0x040fe400078e0242 */
[----:B------:R-:W-:Y:S01]  /*1a30*/  @!P3 IMAD.MOV R52, RZ, RZ, -R52 ;  /* 0x000000ffff34b224 */ /* 0x000fe200078e0a34 */
[----:B------:R-:W-:Y:S01]  /*1a40*/  ISETP.GT.U32.AND P3, PT, R5, R64, PT ;  /* 0x000000400500720c */ /* 0x000fe20003f64070 */
[----:B------:R-:W-:-:S04]  /*1a50*/  IMAD.HI.U32 R7, R10, R70, RZ ;  /* 0x000000460a077227 */ /* 0x000fc800078e00ff */
[----:B------:R-:W-:Y:S02]  /*1a60*/  IMAD.MOV R11, RZ, RZ, -R11 ;  /* 0x000000ffff0b7224 */ /* 0x000fe400078e0a0b */
[----:B------:R-:W-:Y:S02]  /*1a70*/  IMAD.MOV R7, RZ, RZ, -R7 ;  /* 0x000000ffff077224 */ /* 0x000fe400078e0a07 */
[C---:B------:R-:W-:Y:S02]  /*1a80*/  IMAD R72, R5.reuse, R11, R72 ;  /* 0x0000000b05487224 */ /* 0x040fe400078e0248 */
[C---:B------:R-:W-:Y:S02]  /*1a90*/  IMAD R70, R5.reuse, R7, R70 ;  /* 0x0000000705467224 */ /* 0x040fe400078e0246 */
[----:B------:R-:W-:Y:S02]  /*1aa0*/  IMAD.MOV.U32 R7, RZ, RZ, R15 ;  /* 0x000000ffff077224 */ /* 0x000fe400078e000f */
[--C-:B------:R-:W-:Y:S01]  /*1ab0*/  @!P2 IMAD.IADD R56, R56, 0x1, -R5.reuse ;  /* 0x000000013838a824 */ /* 0x100fe200078e0a05 */
[C---:B------:R-:W-:Y:S01]  /*1ac0*/  ISETP.GT.U32.AND P2, PT, R5.reuse, R68, PT ;  /* 0x000000440500720c */ /* 0x040fe20003f44070 */
[----:B------:R-:W-:Y:S01]  /*1ad0*/  @!P0 IMAD.IADD R60, R60, 0x1, -R5 ;  /* 0x000000013c3c8824 */ /* 0x000fe200078e0a05 */
[----:B------:R-:W-:Y:S01]  /*1ae0*/  ISETP.GT.U32.AND P0, PT, R5, R72, PT ;  /* 0x000000480500720c */ /* 0x000fe20003f04070 */
[----:B------:R-:W-:-:S04]  /*1af0*/  IMAD.HI.U32 R9, R9, R6, RZ ;  /* 0x0000000609097227 */ /* 0x000fc800078e00ff */
[----:B------:R-:W-:-:S04]  /*1b00*/  IMAD.HI.U32 R10, R10, R7, RZ ;  /* 0x000000070a0a7227 */ /* 0x000fc800078e00ff */
[--C-:B------:R-:W-:Y:S01]  /*1b10*/  @!P3 IMAD.IADD R64, R64, 0x1, -R5.reuse ;  /* 0x000000014040b824 */ /* 0x100fe200078e0a05 */
[----:B------:R-:W-:Y:S01]  /*1b20*/  ISETP.GE.AND P3, PT, R19, RZ, PT ;  /* 0x000000ff1300720c */ /* 0x000fe20003f66270 */
[--C-:B------:R-:W-:Y:S01]  /*1b30*/  @!P1 IMAD.IADD R58, R58, 0x1, -R5.reuse ;  /* 0x000000013a3a9824 */ /* 0x100fe200078e0a05 */
[C---:B------:R-:W-:Y:S01]  /*1b40*/  ISETP.GT.U32.AND P1, PT, R5.reuse, R70, PT ;  /* 0x000000460500720c */ /* 0x040fe20003f24070 */
[----:B------:R-:W-:Y:S01]  /*1b50*/  @!P4 IMAD.IADD R54, R54, 0x1, -R5 ;  /* 0x000000013636c824 */ /* 0x000fe200078e0a05 */
[----:B------:R-:W-:Y:S01]  /*1b60*/  ISETP.GT.U32.AND P4, PT, R5, R66, PT ;  /* 0x000000420500720c */ /* 0x000fe20003f84070 */
[----:B------:R-:W-:Y:S02]  /*1b70*/  IMAD.MOV R9, RZ, RZ, -R9 ;  /* 0x000000ffff097224 */ /* 0x000fe400078e0a09 */
[----:B------:R-:W-:Y:S02]  /*1b80*/  IMAD.MOV R10, RZ, RZ, -R10 ;  /* 0x000000ffff0a7224 */ /* 0x000fe400078e0a0a */
[----:B------:R-:W-:-:S02]  /*1b90*/  IMAD R9, R8, R9, R6 ;  /* 0x0000000908097224 */ /* 0x000fc400078e0206 */
[----:B------:R-:W-:Y:S02]  /*1ba0*/  IMAD R10, R5, R10, R7 ;  /* 0x0000000a050a7224 */ /* 0x000fe400078e0207 */
[--C-:B------:R-:W-:Y:S01]  /*1bb0*/  @!P2 IMAD.IADD R68, R68, 0x1, -R5.reuse ;  /* 0x000000014444a824 */ /* 0x100fe200078e0a05 */
[----:B------:R-:W-:Y:S01]  /*1bc0*/  ISETP.GE.AND P2, PT, R17, RZ, PT ;  /* 0x000000ff1100720c */ /* 0x000fe20003f46270 */
[--C-:B------:R-:W-:Y:S01]  /*1bd0*/  @!P0 IMAD.IADD R72, R72, 0x1, -R5.reuse ;  /* 0x0000000148488824 */ /* 0x100fe200078e0a05 */
[----:B------:R-:W-:Y:S01]  /*1be0*/  ISETP.GT.U32.AND P0, PT, R8, R9, PT ;  /* 0x000000090800720c */ /* 0x000fe20003f04070 */
[--C-:B------:R-:W-:Y:S01]  /*1bf0*/  @!P6 IMAD.IADD R62, R62, 0x1, -R5.reuse ;  /* 0x000000013e3ee824 */ /* 0x100fe200078e0a05 */
[C---:B------:R-:W-:Y:S01]  /*1c00*/  ISETP.GT.U32.AND P6, PT, R5.reuse, R10, PT ;  /* 0x0000000a0500720c */ /* 0x040fe20003fc4070 */
[----:B------:R-:W-:Y:S01]  /*1c10*/  @!P3 IMAD.MOV R56, RZ, RZ, -R56 ;  /* 0x000000ffff38b224 */ /* 0x000fe200078e0a38 */
[----:B------:R-:W-:Y:S01]  /*1c20*/  ISETP.GT.U32.AND P3, PT, R5, R68, PT ;  /* 0x000000440500720c */ /* 0x000fe20003f64070 */
[--C-:B------:R-:W-:Y:S01]  /*1c30*/  @!P1 IMAD.IADD R70, R70, 0x1, -R5.reuse ;  /* 0x0000000146469824 */ /* 0x100fe200078e0a05 */
[----:B------:R-:W-:Y:S01]  /*1c40*/  ISETP.GE.AND P1, PT, R23, RZ, PT ;  /* 0x000000ff1700720c */ /* 0x000fe20003f26270 */
[--C-:B------:R-:W-:Y:S01]  /*1c50*/  @!P4 IMAD.IADD R66, R66, 0x1, -R5.reuse ;  /* 0x000000014242c824 */ /* 0x100fe200078e0a05 */
[----:B------:R-:W-:Y:S01]  /*1c60*/  ISETP.GE.AND P4, PT, R21, RZ, PT ;  /* 0x000000ff1500720c */ /* 0x000fe20003f86270 */
[----:B------:R-:W-:Y:S01]  /*1c70*/  @!P5 IMAD.MOV R54, RZ, RZ, -R54 ;  /* 0x000000ffff36d224 */ /* 0x000fe200078e0a36 */
[----:B------:R-:W2:Y:S01]  /*1c80*/  LDC.64 R6, c[0x0][0x230] ;  /* 0x00008c00ff067b82 */ /* 0x000ea20000000a00 */
[----:B------:R-:W-:Y:S01]  /*1c90*/  @!P2 IMAD.MOV R60, RZ, RZ, -R60 ;  /* 0x000000ffff3ca224 */ /* 0x000fe200078e0a3c */
[----:B------:R-:W-:Y:S01]  /*1ca0*/  ISETP.GT.U32.AND P5, PT, R5, R66, PT ;  /* 0x000000420500720c */ /* 0x000fe20003fa4070 */
[----:B------:R-:W-:Y:S01]  /*1cb0*/  @!P0 IMAD.IADD R9, R9, 0x1, -R8 ;  /* 0x0000000109098824 */ /* 0x000fe200078e0a08 */
[----:B------:R-:W-:Y:S01]  /*1cc0*/  ISETP.GE.AND P2, PT, R25, RZ, PT ;  /* 0x000000ff1900720c */ /* 0x000fe20003f46270 */
[--C-:B------:R-:W-:Y:S01]  /*1cd0*/  @!P6 IMAD.IADD R10, R10, 0x1, -R5.reuse ;  /* 0x000000010a0ae824 */ /* 0x100fe200078e0a05 */
[----:B------:R-:W-:Y:S01]  /*1ce0*/  ISETP.GT.U32.AND P6, PT, R5, R72, PT ;  /* 0x000000480500720c */ /* 0x000fe20003fc4070 */
[--C-:B------:R-:W-:Y:S01]  /*1cf0*/  @!P3 IMAD.IADD R68, R68, 0x1, -R5.reuse ;  /* 0x000000014444b824 */ /* 0x100fe200078e0a05 */
[----:B------:R-:W-:Y:S01]  /*1d00*/  ISETP.GE.AND P3, PT, R29, RZ, PT ;  /* 0x000000ff1d00720c */ /* 0x000fe20003f66270 */
[----:B------:R-:W-:Y:S01]  /*1d10*/  @!P1 IMAD.MOV R62, RZ, RZ, -R62 ;  /* 0x000000ffff3e9224 */ /* 0x000fe200078e0a3e */
[----:B------:R-:W-:Y:S01]  /*1d20*/  ISETP.GT.U32.AND P1, PT, R8, R9, PT ;  /* 0x000000090800720c */ /* 0x000fe20003f24070 */
[----:B------:R-:W-:Y:S01]  /*1d30*/  @!P4 IMAD.MOV R58, RZ, RZ, -R58 ;  /* 0x000000ffff3ac224 */ /* 0x000fe200078e0a3a */
[C---:B------:R-:W-:Y:S01]  /*1d40*/  ISETP.GT.U32.AND P4, PT, R5.reuse, R70, PT ;  /* 0x000000460500720c */ /* 0x040fe20003f84070 */
[----:B------:R-:W3:Y:S01]  /*1d50*/  LDC.64 R16, c[0x0][0x238] ;  /* 0x00008e00ff107b82 */ /* 0x000ee20000000a00 */
[----:B------:R-:W-:Y:S01]  /*1d60*/  ISETP.GT.U32.AND P0, PT, R5, R10, PT ;  /* 0x0000000a0500720c */ /* 0x000fe20003f04070 */
[--C-:B------:R-:W-:Y:S01]  /*1d70*/  @!P5 IMAD.IADD R66, R66, 0x1, -R5.reuse ;  /* 0x000000014242d824 */ /* 0x100fe200078e0a05 */
[----:B------:R-:W-:Y:S01]  /*1d80*/  ISETP.GE.AND P5, PT, R27, RZ, PT ;  /* 0x000000ff1b00720c */ /* 0x000fe20003fa6270 */
[----:B------:R-:W-:Y:S01]  /*1d90*/  @!P2 IMAD.MOV R64, RZ, RZ, -R64 ;  /* 0x000000ffff40a224 */ /* 0x000fe200078e0a40 */
[----:B------:R-:W-:Y:S01]  /*1da0*/  ISETP.NE.AND P2, PT, R157, RZ, PT ;  /* 0x000000ff9d00720c */ /* 0x000fe20003f45270 */
[--C-:B------:R-:W-:Y:S01]  /*1db0*/  @!P6 IMAD.IADD R72, R72, 0x1, -R5.reuse ;  /* 0x000000014848e824 */ /* 0x100fe200078e0a05 */
[----:B------:R-:W-:Y:S01]  /*1dc0*/  ISETP.GE.AND P6, PT, R33, RZ, PT ;  /* 0x000000ff2100720c */ /* 0x000fe20003fc6270 */
[----:B------:R-:W-:Y:S01]  /*1dd0*/  @!P3 IMAD.MOV R68, RZ, RZ, -R68 ;  /* 0x000000ffff44b224 */ /* 0x000fe200078e0a44 */
[----:B------:R-:W-:Y:S01]  /*1de0*/  ISETP.GE.AND P3, PT, R230, RZ, PT ;  /* 0x000000ffe600720c */ /* 0x000fe20003f66270 */
[----:B------:R-:W-:Y:S01]  /*1df0*/  @!P1 IMAD.IADD R9, R9, 0x1, -R8 ;  /* 0x0000000109099824 */ /* 0x000fe200078e0a08 */
[----:B------:R-:W-:Y:S01]  /*1e00*/  ISETP.NE.AND P1, PT, R156, RZ, PT ;  /* 0x000000ff9c00720c */ /* 0x000fe20003f25270 */
[--C-:B------:R-:W-:Y:S01]  /*1e10*/  @!P4 IMAD.IADD R70, R70, 0x1, -R5.reuse ;  /* 0x000000014646c824 */ /* 0x100fe200078e0a05 */
[----:B------:R-:W-:Y:S01]  /*1e20*/  ISETP.GE.AND P4, PT, R31, RZ, PT ;  /* 0x000000ff1f00720c */ /* 0x000fe20003f86270 */
[----:B------:R-:W-:Y:S01]  /*1e30*/  @!P0 IMAD.IADD R10, R10, 0x1, -R5 ;  /* 0x000000010a0a8824 */ /* 0x000fe200078e0a05 */
[----:B------:R-:W-:Y:S01]  /*1e40*/  ISETP.GE.AND P0, PT, R13, RZ, PT ;  /* 0x000000ff0d00720c */ /* 0x000fe20003f06270 */
[----:B------:R-:W-:Y:S01]  /*1e50*/  @!P5 IMAD.MOV R66, RZ, RZ, -R66 ;  /* 0x000000ffff42d224 */ /* 0x000fe200078e0a42 */
[----:B------:R-:W-:Y:S01]  /*1e60*/  LOP3.LUT R5, RZ, R157, RZ, 0x33, !PT ;  /* 0x0000009dff057212 */ /* 0x000fe200078e33ff */
[----:B--2---:R-:W-:-:S02]  /*1e70*/  VIADD R4, R6, 0xfffffffc ;  /* 0xfffffffc06047836 */ /* 0x004fc40000000000 */
[----:B------:R-:W-:Y:S01]  /*1e80*/  @!P6 IMAD.MOV R72, RZ, RZ, -R72 ;  /* 0x000000ffff48e224 */ /* 0x000fe200078e0a48 */
[C---:B------:R-:W-:Y:S01]  /*1e90*/  SEL R240, R5.reuse, R12, !P2 ;  /* 0x0000000c05f07207 */ /* 0x040fe20005000000 */
[----:B------:R-:W-:Y:S01]  /*1ea0*/  @!P3 IMAD.MOV R9, RZ, RZ, -R9 ;  /* 0x000000ffff09b224 */ /* 0x000fe200078e0a09 */
[C---:B------:R-:W-:Y:S01]  /*1eb0*/  SEL R14, R5.reuse, R14, !P2 ;  /* 0x0000000e050e7207 */ /* 0x040fe20005000000 */
[----:B---3--:R-:W-:Y:S01]  /*1ec0*/  IMAD.SHL.U32 R101, R16, 0x4, RZ ;  /* 0x0000000410657824 */ /* 0x008fe200078e00ff */
[----:B------:R-:W-:Y:S01]  /*1ed0*/  @!P1 LOP3.LUT R9, RZ, R156, RZ, 0x33, !PT ;  /* 0x0000009cff099212 */ /* 0x000fe200078e33ff */
[----:B------:R-:W-:Y:S01]  /*1ee0*/  @!P4 IMAD.MOV R70, RZ, RZ, -R70 ;  /* 0x000000ffff46c224 */ /* 0x000fe200078e0a46 */
[C---:B------:R-:W-:Y:S01]  /*1ef0*/  SEL R18, R5.reuse, R18, !P2 ;  /* 0x0000001205127207 */ /* 0x040fe20005000000 */
[----:B------:R-:W-:Y:S01]  /*1f00*/  @!P0 IMAD.MOV R10, RZ, RZ, -R10 ;  /* 0x000000ffff0a8224 */ /* 0x000fe200078e0a0a */
[----:B------:R-:W-:Y:S01]  /*1f10*/  SEL R20, R5, R20, !P2 ;  /* 0x0000001405147207 */ /* 0x000fe20005000000 */
[----:B------:R-:W-:Y:S01]  /*1f20*/  IMAD R7, R9, R7, RZ ;  /* 0x0000000709077224 */ /* 0x000fe200078e02ff */
[C---:B------:R-:W-:Y:S01]  /*1f30*/  SEL R22, R5.reuse, R22, !P2 ;  /* 0x0000001605167207 */ /* 0x040fe20005000000 */
[----:B------:R-:W-:Y:S01]  /*1f40*/  IMAD R9, R232, R17, RZ ;  /* 0x00000011e8097224 */ /* 0x000fe200078e02ff */
[C---:B------:R-:W-:Y:S01]  /*1f50*/  SEL R24, R5.reuse, R24, !P2 ;  /* 0x0000001805187207 */ /* 0x040fe20005000000 */
[----:B------:R-:W-:Y:S01]  /*1f60*/  IMAD R92, R14, UR5, RZ ;  /* 0x000000050e5c7c24 */ /* 0x000fe2000f8e02ff */
[C---:B------:R-:W-:Y:S01]  /*1f70*/  SEL R26, R5.reuse, R26, !P2 ;  /* 0x0000001a051a7207 */ /* 0x040fe20005000000 */
[----:B------:R-:W-:Y:S01]  /*1f80*/  IMAD R91, R18, UR5, RZ ;  /* 0x00000005125b7c24 */ /* 0x000fe2000f8e02ff */
[C---:B------:R-:W-:Y:S01]  /*1f90*/  SEL R28, R5.reuse, R28, !P2 ;  /* 0x0000001c051c7207 */ /* 0x040fe20005000000 */
[C---:B------:R-:W-:Y:S01]  /*1fa0*/  IMAD.SHL.U32 R146, R16.reuse, 0x2, RZ ;  /* 0x0000000210927824 */ /* 0x040fe200078e00ff */
[C---:B------:R-:W-:Y:S01]  /*1fb0*/  SEL R30, R5.reuse, R30, !P2 ;  /* 0x0000001e051e7207 */ /* 0x040fe20005000000 */
[C---:B------:R-:W-:Y:S01]  /*1fc0*/  IMAD R152, R16.reuse, 0x3, RZ ;  /* 0x0000000310987824 */ /* 0x040fe200078e02ff */
[C---:B------:R-:W-:Y:S01]  /*1fd0*/  SEL R32, R5.reuse, R32, !P2 ;  /* 0x0000002005207207 */ /* 0x040fe20005000000 */
[C---:B------:R-:W-:Y:S01]  /*1fe0*/  IMAD R100, R16.reuse, 0xc, RZ ;  /* 0x0000000c10647824 */ /* 0x040fe200078e02ff */
[C---:B------:R-:W-:Y:S01]  /*1ff0*/  SEL R238, R5.reuse, R34, !P2 ;  /* 0x0000002205ee7207 */ /* 0x040fe20005000000 */
[C---:B------:R-:W-:Y:S01]  /*2000*/  IMAD R151, R16.reuse, 0x5, RZ ;  /* 0x0000000510977824 */ /* 0x040fe200078e02ff */
[C---:B------:R-:W-:Y:S01]  /*2010*/  SEL R229, R5.reuse, R36, !P2 ;  /* 0x0000002405e57207 */ /* 0x040fe20005000000 */
[----:B------:R-:W-:Y:S01]  /*2020*/  STL [R1+0xd0], R101 ;  /* 0x0000d06501007387 */ /* 0x000fe20000100800 */
[C---:B------:R-:W-:Y:S01]  /*2030*/  SEL R231, R5.reuse, R38, !P2 ;  /* 0x0000002605e77207 */ /* 0x040fe20005000000 */
[----:B------:R-:W-:Y:S01]  /*2040*/  IMAD R142, R16, 0x6, RZ ;  /* 0x00000006108e7824 */ /* 0x000fe200078e02ff */
[C---:B------:R-:W-:Y:S01]  /*2050*/  SEL R233, R5.reuse, R40, !P2 ;  /* 0x0000002805e97207 */ /* 0x040fe20005000000 */
[----:B------:R-:W-:Y:S01]  /*2060*/  IMAD R90, R20, UR5, RZ ;  /* 0x00000005145a7c24 */ /* 0x000fe2000f8e02ff */
[C---:B------:R-:W-:Y:S01]  /*2070*/  SEL R235, R5.reuse, R42, !P2 ;  /* 0x0000002a05eb7207 */ /* 0x040fe20005000000 */
[----:B------:R-:W-:Y:S01]  /*2080*/  STL [R1+0x11c], R146 ;  /* 0x00011c9201007387 */ /* 0x000fe20000100800 */
[C---:B------:R-:W-:Y:S01]  /*2090*/  SEL R237, R5.reuse, R44, !P2 ;  /* 0x0000002c05ed7207 */ /* 0x040fe20005000000 */
[C---:B------:R-:W-:Y:S01]  /*20a0*/  IMAD R116, R16.reuse, 0x14, RZ ;  /* 0x0000001410747824 */ /* 0x040fe200078e02ff */
        /* <DEDUP_REMOVED lines=11> */
[----:B------:R-:W-:Y:S01]  /*2160*/  IMAD R110, R16, 0x1c, RZ ;  /* 0x0000001c106e7824 */ /* 0x000fe200078e02ff */
[C---:B------:R-:W-:Y:S01]  /*2170*/  SEL R227, R5.reuse, R58, !P2 ;  /* 0x0000003a05e37207 */ /* 0x040fe20005000000 */
[----:B------:R-:W-:Y:S01]  /*2180*/  STL [R1+0x110], R142 ;  /* 0x0001108e01007387 */ /* 0x000fe20000100800 */
[C---:B------:R-:W-:Y:S01]  /*2190*/  SEL R226, R5.reuse, R60, !P2 ;  /* 0x0000003c05e27207 */ /* 0x040fe20005000000 */
[----:B------:R-:W-:Y:S01]  /*21a0*/  IMAD R18, R22, UR5, RZ ;  /* 0x0000000516127c24 */ /* 0x000fe2000f8e02ff */
[C---:B------:R-:W-:Y:S01]  /*21b0*/  SEL R225, R5.reuse, R62, !P2 ;  /* 0x0000003e05e17207 */ /* 0x040fe20005000000 */
[----:B------:R-:W-:Y:S01]  /*21c0*/  STL [R1+0x98], R116 ;  /* 0x0000987401007387 */ /* 0x000fe20000100800 */
[C---:B------:R-:W-:Y:S01]  /*21d0*/  SEL R224, R5.reuse, R64, !P2 ;  /* 0x0000004005e07207 */ /* 0x040fe20005000000 */
[C---:B------:R-:W-:Y:S01]  /*21e0*/  IMAD.SHL.U32 R144, R16.reuse, 0x8, RZ ;  /* 0x0000000810907824 */ /* 0x040fe200078e00ff */
        /* <DEDUP_REMOVED lines=9> */
[C---:B------:R-:W-:Y:S01]  /*2280*/  VIADD R10, R6.reuse, 0xfffffffd ;  /* 0xfffffffd060a7836 */ /* 0x040fe20000000000 */
[----:B------:R-:W-:Y:S01]  /*2290*/  SEL R15, R5, R74, !P2 ;  /* 0x0000004a050f7207 */ /* 0x000fe20005000000 */
[----:B------:R-:W-:Y:S01]  /*22a0*/  VIADD R5, R6, 0xfffffffe ;  /* 0xfffffffe06057836 */ /* 0x000fe20000000000 */
[----:B------:R-:W-:Y:S01]  /*22b0*/  ISETP.GE.U32.AND P5, PT, R4, 0x7fffffbd, PT ;  /* 0x7fffffbd0400780c */ /* 0x000fe20003fa6070 */
[----:B------:R-:W-:Y:S01]  /*22c0*/  IMAD.SHL.U32 R4, R7, 0x4, RZ ;  /* 0x0000000407047824 */ /* 0x000fe200078e00ff */
[----:B------:R-:W-:Y:S01]  /*22d0*/  LEA R63, P3, R9, UR8, 0x2 ;  /* 0x00000008093f7c11 */ /* 0x000fe2000f8610ff */
[----:B------:R-:W-:Y:S01]  /*22e0*/  STL [R1+0x20], R92 ;  /* 0x0000205c01007387 */ /* 0x000fe20000100800 */
[----:B------:R-:W-:Y:S01]  /*22f0*/  ISETP.GE.U32.AND P6, PT, R5, 0x7fffffbf, PT ;  /* 0x7fffffbf0500780c */ /* 0x000fe20003fc6070 */
[----:B------:R-:W-:Y:S01]  /*2300*/  VIADD R5, R6, 0xffffffdf ;  /* 0xffffffdf06057836 */ /* 0x000fe20000000000 */
[----:B------:R-:W-:Y:S01]  /*2310*/  IADD3 R88, P0, R4, UR6, RZ ;  /* 0x0000000604587c10 */ /* 0x000fe2000ff1e0ff */
[----:B------:R-:W-:Y:S01]  /*2320*/  STL [R1+0x7c], R110 ;  /* 0x00007c6e01007387 */ /* 0x000fe20000100800 */
[----:B------:R-:W-:Y:S01]  /*2330*/  IMAD R126, R16, 0xa, RZ ;  /* 0x0000000a107e7824 */ /* 0x000fe200078e02ff */
[----:B------:R-:W-:Y:S01]  /*2340*/  ISETP.GE.U32.AND P1, PT, R10, 0x7fffffbe, PT ;  /* 0x7fffffbe0a00780c */ /* 0x000fe20003f26070 */
[----:B------:R-:W-:Y:S01]  /*2350*/  IMAD R14, R24, UR5, RZ ;  /* 0x00000005180e7c24 */ /* 0x000fe2000f8e02ff */
[----:B------:R-:W-:Y:S01]  /*2360*/  ISETP.GE.U32.AND P4, PT, R5, 0x7fffffa0, PT ;  /* 0x7fffffa00500780c */ /* 0x000fe20003f86070 */
[----:B------:R-:W-:Y:S01]  /*2370*/  STL [R1+0x108], R144 ;  /* 0x0001089001007387 */ /* 0x000fe20000100800 */
[----:B------:R-:W-:Y:S01]  /*2380*/  LEA.HI.X.SX32 R89, R7, UR7, 0x2, P0 ;  /* 0x0000000707597c11 */ /* 0x000fe200080f16ff */
[----:B------:R-:W-:Y:S01]  /*2390*/  IMAD R123, R16, 0x28, RZ ;  /* 0x00000028107b7824 */ /* 0x000fe200078e02ff */
[----:B------:R-:W-:Y:S01]  /*23a0*/  LEA.HI.X.SX32 R5, R9, UR9, 0x2, P3 ;  /* 0x0000000909057c11 */ /* 0x000fe200098f16ff */
[----:B------:R-:W-:Y:S01]  /*23b0*/  STL [R1+0x1c], R91 ;  /* 0x00001c5b01007387 */ /* 0x000fe20000100800 */
[----:B------:R-:W-:Y:S01]  /*23c0*/  LEA R140, P0, R92, R63, 0x2 ;  /* 0x0000003f5c8c7211 */ /* 0x000fe200078010ff */
[C---:B------:R-:W-:Y:S01]  /*23d0*/  IMAD R136, R16.reuse, 0xb, RZ ;  /* 0x0000000b10887824 */ /* 0x040fe200078e02ff */
[-C--:B------:R-:W-:Y:S01]  /*23e0*/  LEA R218, P3, R16, R88.reuse, 0x3 ;  /* 0x0000005810da7211 */ /* 0x080fe200078618ff */
[----:B------:R-:W-:Y:S01]  /*23f0*/  STL [R1+0x104], R138 ;  /* 0x0001048a01007387 */ /* 0x000fe20000100800 */
[----:B------:R-:W-:Y:S01]  /*2400*/  LEA.HI.X.SX32 R141, R92, R5, 0x2, P0 ;  /* 0x000000055c8d7211 */ /* 0x000fe200000f16ff */
[----:B------:R-:W-:Y:S01]  /*2410*/  IMAD R10, R26, UR5, RZ ;  /* 0x000000051a0a7c24 */ /* 0x000fe2000f8e02ff */
[C---:B------:R-:W-:Y:S01]  /*2420*/  LEA R94, P0, R91.reuse, R63, 0x2 ;  /* 0x0000003f5b5e7211 */ /* 0x040fe200078010ff */
[----:B------:R-:W-:Y:S01]  /*2430*/  STL [R1+0x60], R131 ;  /* 0x0000608301007387 */ /* 0x000fe20000100800 */
[----:B------:R-:W-:Y:S01]  /*2440*/  IMAD R102, R16, 0x2c, RZ ;  /* 0x0000002c10667824 */ /* 0x000fe200078e02ff */
[----:B------:R-:W-:Y:S01]  /*2450*/  LEA.HI.X.SX32 R219, R146, R89, 0x2, P3 ;  /* 0x0000005992db7211 */ /* 0x000fe200018f16ff */
[----:B------:R-:W-:Y:S01]  /*2460*/  IMAD R98, R16, 0x30, RZ ;  /* 0x0000003010627824 */ /* 0x000fe200078e02ff */
[----:B------:R-:W-:Y:S01]  /*2470*/  LEA.HI.X.SX32 R95, R91, R5, 0x2, P0 ;  /* 0x000000055b5f7211 */ /* 0x000fe200000f16ff */
[----:B------:R-:W-:Y:S01]  /*2480*/  STL [R1+0x100], R126 ;  /* 0x0001007e01007387 */ /* 0x000fe20000100800 */
[----:B------:R-:W-:Y:S01]  /*2490*/  LEA R68, P0, R90, R63, 0x2 ;  /* 0x0000003f5a447211 */ /* 0x000fe200078010ff */
[C---:B------:R-:W-:Y:S01]  /*24a0*/  IMAD R133, R16.reuse, 0xd, RZ ;  /* 0x0000000d10857824 */ /* 0x040fe200078e02ff */
[-C--:B------:R-:W-:Y:S01]  /*24b0*/  LEA R190, P3, R16, R88.reuse, 0x4 ;  /* 0x0000005810be7211 */ /* 0x080fe200078620ff */
[----:B------:R2:W-:Y:S01]  /*24c0*/  STL [R1+0x18], R90 ;  /* 0x0000185a01007387 */ /* 0x0005e20000100800 */
[----:B------:R-:W-:Y:S01]  /*24d0*/  LEA.HI.X.SX32 R69, R90, R5, 0x2, P0 ;  /* 0x000000055a457211 */ /* 0x000fe200000f16ff */
[----:B------:R-:W-:Y:S01]  /*24e0*/  IMAD R238, R238, UR5, RZ ;  /* 0x00000005eeee7c24 */ /* 0x000fe2000f8e02ff */
[C---:B------:R-:W-:Y:S01]  /*24f0*/  LEA R60, P0, R18.reuse, R63, 0x2 ;  /* 0x0000003f123c7211 */ /* 0x040fe200078010ff */
[----:B------:R-:W-:Y:S01]  /*2500*/  STL [R1+0x50], R123 ;  /* 0x0000507b01007387 */ /* 0x000fe20000100800 */
[----:B------:R-:W-:Y:S01]  /*2510*/  IMAD R229, R229, UR5, RZ ;  /* 0x00000005e5e57c24 */ /* 0x000fe2000f8e02ff */
[----:B------:R-:W-:Y:S01]  /*2520*/  LEA.HI.X.SX32 R191, R101, R89, 0x2, P3 ;  /* 0x0000005965bf7211 */ /* 0x000fe200018f16ff */
[----:B------:R-:W-:Y:S01]  /*2530*/  IMAD R231, R231, UR5, RZ ;  /* 0x00000005e7e77c24 */ /* 0x000fe2000f8e02ff */
[----:B------:R-:W-:Y:S01]  /*2540*/  LEA.HI.X.SX32 R61, R18, R5, 0x2, P0 ;  /* 0x00000005123d7211 */ /* 0x000fe200000f16ff */
[----:B------:R-:W-:Y:S01]  /*2550*/  STL [R1+0xfc], R136 ;  /* 0x0000fc8801007387 */ /* 0x000fe20000100800 */
[----:B------:R-:W-:Y:S01]  /*2560*/  LEA R44, P0, R14, R63, 0x2 ;  /* 0x0000003f0e2c7211 */ /* 0x000fe200078010ff */
[----:B------:R-:W-:Y:S01]  /*2570*/  IMAD R233, R233, UR5, RZ ;  /* 0x00000005e9e97c24 */ /* 0x000fe2000f8e02ff */
[-C--:B------:R-:W-:Y:S01]  /*2580*/  IADD3 R186, P3, R112, R88.reuse, RZ ;  /* 0x0000005870ba7210 */ /* 0x080fe20007f7e0ff */
[----:B------:R3:W-:Y:S01]  /*2590*/  STL [R1+0x14], R18 ;  /* 0x0000141201007387 */ /* 0x0007e20000100800 */
[----:B------:R-:W-:Y:S01]  /*25a0*/  LEA.HI.X.SX32 R45, R14, R5, 0x2, P0 ;  /* 0x000000050e2d7211 */ /* 0x000fe200000f16ff */
[----:B------:R-:W-:Y:S01]  /*25b0*/  IMAD R235, R235, UR5, RZ ;  /* 0x00000005ebeb7c24 */ /* 0x000fe2000f8e02ff */
[----:B--2---:R-:W-:Y:S01]  /*25c0*/  LEA R90, P0, R10, R63, 0x2 ;  /* 0x0000003f0a5a7211 */ /* 0x004fe200078010ff */
[----:B------:R-:W-:Y:S01]  /*25d0*/  STL [R1+0x40], R102 ;  /* 0x0000406601007387 */ /* 0x000fe20000100800 */
[----:B------:R-:W-:Y:S01]  /*25e0*/  IMAD R237, R237, UR5, RZ ;  /* 0x00000005eded7c24 */ /* 0x000fe2000f8e02ff */
[----:B------:R-:W-:Y:S01]  /*25f0*/  LEA.HI.X.SX32 R187, R142, R89, 0x2, P3 ;  /* 0x000000598ebb7211 */ /* 0x000fe200018f16ff */
[----:B------:R-:W-:Y:S01]  /*2600*/  IMAD R240, R240, UR5, RZ ;  /* 0x00000005f0f07c24 */ /* 0x000fe2000f8e02ff */
[----:B------:R2:W-:Y:S01]  /*2610*/  STL [R1+0x10], R14 ;  /* 0x0000100e01007387 */ /* 0x0005e20000100800 */
[----:B------:R-:W-:Y:S01]  /*2620*/  LEA.HI.X.SX32 R91, R10, R5, 0x2, P0 ;  /* 0x000000050a5b7211 */ /* 0x000fe200000f16ff */
[----:B---3--:R-:W-:Y:S01]  /*2630*/  IMAD R18, R28, UR5, RZ ;  /* 0x000000051c127c24 */ /* 0x008fe2000f8e02ff */
[-C--:B------:R-:W-:Y:S01]  /*2640*/  LEA R176, P3, R16, R88.reuse, 0x5 ;  /* 0x0000005810b07211 */ /* 0x080fe200078628ff */
[----:B------:R-:W-:Y:S01]  /*2650*/  STL [R1+0x30], R98 ;  /* 0x0000306201007387 */ /* 0x000fe20000100800 */
[----:B------:R-:W-:Y:S01]  /*2660*/  IMAD R242, R242, UR5, RZ ;  /* 0x00000005f2f27c24 */ /* 0x000fe2000f8e02ff */
[----:B------:R-:W-:Y:S01]  /*2670*/  UMOV UR8, 0x400 ;  /* 0x0000040000087882 */ /* 0x000fe20000000000 */
[----:B------:R-:W-:Y:S01]  /*2680*/  LEA R74, P0, R18, R63, 0x2 ;  /* 0x0000003f124a7211 */ /* 0x000fe200078010ff */
[----:B------:R-:W-:Y:S01]  /*2690*/  STL [R1+0xf8], R133 ;  /* 0x0000f88501007387 */ /* 0x000fe20000100800 */
[----:B------:R-:W-:Y:S01]  /*26a0*/  IMAD R244, R244, UR5, RZ ;  /* 0x00000005f4f47c24 */ /* 0x000fe2000f8e02ff */
[----:B------:R-:W-:Y:S01]  /*26b0*/  LEA.HI.X.SX32 R177, R144, R89, 0x2, P3 ;  /* 0x0000005990b17211 */ /* 0x000fe200018f16ff */
[----:B--2---:R-:W-:Y:S01]  /*26c0*/  IMAD R14, R30, UR5, RZ ;  /* 0x000000051e0e7c24 */ /* 0x004fe2000f8e02ff */
[----:B------:R2:W-:Y:S01]  /*26d0*/  STL [R1+0xc], R10 ;  /* 0x00000c0a01007387 */ /* 0x0005e20000100800 */
[----:B------:R-:W-:Y:S01]  /*26e0*/  LEA.HI.X.SX32 R75, R18, R5, 0x2, P0 ;  /* 0x00000005124b7211 */ /* 0x000fe200000f16ff */
[----:B------:R-:W-:Y:S01]  /*26f0*/  IMAD R246, R246, UR5, RZ ;  /* 0x00000005f6f67c24 */ /* 0x000fe2000f8e02ff */
[-C--:B------:R-:W-:Y:S01]  /*2700*/  IADD3 R182, P3, R123, R88.reuse, RZ ;  /* 0x000000587bb67210 */ /* 0x080fe20007f7e0ff */
[----:B------:R-:W-:Y:S01]  /*2710*/  IMAD R248, R248, UR5, RZ ;  /* 0x00000005f8f87c24 */ /* 0x000fe2000f8e02ff */
[----:B------:R-:W-:Y:S01]  /*2720*/  LEA R56, P0, R14, R63, 0x2 ;  /* 0x0000003f0e387211 */ /* 0x000fe200078010ff */
[----:B------:R-:W-:Y:S01]  /*2730*/  IMAD R250, R250, UR5, RZ ;  /* 0x00000005fafa7c24 */ /* 0x000fe2000f8e02ff */
[----:B------:R-:W-:Y:S01]  /*2740*/  LEA.HI.X.SX32 R183, R126, R89, 0x2, P3 ;  /* 0x000000597eb77211 */ /* 0x000fe200018f16ff */
[----:B------:R-:W-:Y:S01]  /*2750*/  IMAD R252, R252, UR5, RZ ;  /* 0x00000005fcfc7c24 */ /* 0x000fe2000f8e02ff */
[----:B------:R-:W-:Y:S01]  /*2760*/  LEA.HI.X.SX32 R57, R14, R5, 0x2, P0 ;  /* 0x000000050e397211 */ /* 0x000fe200000f16ff */
[----:B--2---:R-:W-:Y:S01]  /*2770*/  IMAD R10, R32, UR5, RZ ;  /* 0x00000005200a7c24 */ /* 0x004fe2000f8e02ff */
[-C--:B------:R-:W-:Y:S01]  /*2780*/  IADD3 R154, P3, R98, R88.reuse, RZ ;  /* 0x00000058629a7210 */ /* 0x080fe20007f7e0ff */
[----:B------:R-:W-:Y:S01]  /*2790*/  IMAD R227, R227, UR5, RZ ;  /* 0x00000005e3e37c24 */ /* 0x000fe2000f8e02ff */
[----:B-1----:R-:W-:Y:S01]  /*27a0*/  ULEA UR8, UR4, UR8, 0x18 ;  /* 0x0000000804087291 */ /* 0x002fe2000f8ec03f */
[----:B------:R-:W-:Y:S01]  /*27b0*/  IMAD R226, R226, UR5, RZ ;  /* 0x00000005e2e27c24 */ /* 0x000fe2000f8e02ff */
[----:B------:R-:W-:Y:S01]  /*27c0*/  LEA R42, P0, R10, R63, 0x2 ;  /* 0x0000003f0a2a7211 */ /* 0x000fe200078010ff */
[----:B------:R-:W-:Y:S01]  /*27d0*/  VIADD R21, R6, 0xffffffff ;  /* 0xffffffff06157836 */ /* 0x000fe20000000000 */
[----:B------:R-:W-:Y:S01]  /*27e0*/  LEA.HI.X.SX32 R155, R100, R89, 0x2, P3 ;  /* 0x00000059649b7211 */ /* 0x000fe200018f16ff */
[----:B------:R-:W-:Y:S01]  /*27f0*/  IMAD R99, R16, 0x34, RZ ;  /* 0x0000003410637824 */ /* 0x000fe200078e02ff */
[----:B------:R-:W-:Y:S01]  /*2800*/  LEA.HI.X.SX32 R43, R10, R5, 0x2, P0 ;  /* 0x000000050a2b7211 */ /* 0x000fe200000f16ff */
[----:B------:R-:W-:Y:S01]  /*2810*/  IMAD R132, R16, 0xe, RZ ;  /* 0x0000000e10847824 */ /* 0x000fe200078e02ff */
[----:B------:R-:W-:Y:S01]  /*2820*/  LEA R86, P0, R238, R63, 0x2 ;  /* 0x0000003fee567211 */ /* 0x000fe200078010ff */
[C---:B------:R-:W-:Y:S01]  /*2830*/  IMAD R23, R16.reuse, 0x38, RZ ;  /* 0x0000003810177824 */ /* 0x040fe200078e02ff */
[----:B------:R-:W-:Y:S01]  /*2840*/  ISETP.GE.U32.AND P2, PT, R21, 0x7fffffc0, PT ;  /* 0x7fffffc01500780c */ /* 0x000fe20003f46070 */
[----:B------:R-:W-:Y:S01]  /*2850*/  IMAD R134, R16, 0xf, RZ ;  /* 0x0000000f10867824 */ /* 0x000fe200078e02ff */
[----:B------:R-:W-:Y:S01]  /*2860*/  LEA.HI.X.SX32 R87, R238, R5, 0x2, P0 ;  /* 0x00000005ee577211 */ /* 0x000fe200000f16ff */
[----:B------:R-:W-:Y:S01]  /*2870*/  IMAD R225, R225, UR5, RZ ;  /* 0x00000005e1e17c24 */ /* 0x000fe2000f8e02ff */
[----:B------:R-:W-:Y:S01]  /*2880*/  LEA R72, P0, R229, R63, 0x2 ;  /* 0x0000003fe5487211 */ /* 0x000fe200078010ff */
[----:B------:R-:W-:Y:S01]  /*2890*/  STL [R1+0x2c], R99 ;  /* 0x00002c6301007387 */ /* 0x000fe20000100800 */
[C---:B------:R-:W-:Y:S01]  /*28a0*/  IMAD R21, R16.reuse, 0x3c, RZ ;  /* 0x0000003c10157824 */ /* 0x040fe200078e02ff */
[-C--:B------:R-:W-:Y:S01]  /*28b0*/  IADD3 R172, P3, R23, R88.reuse, RZ ;  /* 0x0000005817ac7210 */ /* 0x080fe20007f7e0ff */
[----:B------:R-:W-:Y:S01]  /*28c0*/  IMAD.SHL.U32 R128, R16, 0x10, RZ ;  /* 0x0000001010807824 */ /* 0x000fe200078e00ff */
[----:B------:R-:W-:Y:S01]  /*28d0*/  LEA.HI.X.SX32 R73, R229, R5, 0x2, P0 ;  /* 0x00000005e5497211 */ /* 0x000fe200000f16ff */
[----:B------:R1:W-:Y:S01]  /*28e0*/  STL [R1+0xf4], R132 ;  /* 0x0000f48401007387 */ /* 0x0003e20000100800 */
[C---:B------:R-:W-:Y:S01]  /*28f0*/  LEA R48, P0, R231.reuse, R63, 0x2 ;  /* 0x0000003fe7307211 */ /* 0x040fe200078010ff */
[----:B------:R-:W-:Y:S01]  /*2900*/  IMAD R224, R224, UR5, RZ ;  /* 0x00000005e0e07c24 */ /* 0x000fe2000f8e02ff */
[----:B------:R-:W-:Y:S01]  /*2910*/  LEA.HI.X.SX32 R173, R132, R89, 0x2, P3 ;  /* 0x0000005984ad7211 */ /* 0x000fe200018f16ff */
[----:B------:R-:W-:Y:S01]  /*2920*/  STL [R1+0x8], R18 ;  /* 0x0000081201007387 */ /* 0x000fe20000100800 */
[----:B------:R-:W-:Y:S01]  /*2930*/  LEA.HI.X.SX32 R49, R231, R5, 0x2, P0 ;  /* 0x00000005e7317211 */ /* 0x000fe200000f16ff */
[----:B------:R-:W-:Y:S01]  /*2940*/  IMAD R11, R11, UR5, RZ ;  /* 0x000000050b0b7c24 */ /* 0x000fe2000f8e02ff */
[----:B------:R-:W-:Y:S01]  /*2950*/  LEA R40, P0, R233, R63, 0x2 ;  /* 0x0000003fe9287211 */ /* 0x000fe200078010ff */
[----:B------:R-:W-:Y:S01]  /*2960*/  STL [R1+0x28], R23 ;  /* 0x0000281701007387 */ /* 0x000fe20000100800 */
[----:B------:R-:W-:Y:S01]  /*2970*/  IMAD R12, R12, UR5, RZ ;  /* 0x000000050c0c7c24 */ /* 0x000fe2000f8e02ff */
[----:B-1----:R-:W-:Y:S01]  /*2980*/  LEA R132, P3, R16, R88, 0x6 ;  /* 0x0000005810847211 */ /* 0x002fe200078630ff */
[----:B------:R-:W-:Y:S01]  /*2990*/  IMAD R13, R13, UR5, RZ ;  /* 0x000000050d0d7c24 */ /* 0x000fe2000f8e02ff */
[----:B------:R-:W-:Y:S01]  /*29a0*/  LEA.HI.X.SX32 R41, R233, R5, 0x2, P0 ;  /* 0x00000005e9297211 */ /* 0x000fe200000f16ff */
[----:B------:R-:W-:Y:S01]  /*29b0*/  STL [R1+0xf0], R134 ;  /* 0x0000f08601007387 */ /* 0x000fe20000100800 */
[----:B------:R-:W-:Y:S01]  /*29c0*/  LEA R78, P0, R235, R63, 0x2 ;  /* 0x0000003feb4e7211 */ /* 0x000fe200078010ff */
[----:B------:R-:W-:-:S02]  /*29d0*/  IMAD R15, R15, UR5, RZ ;  /* 0x000000050f0f7c24 */ /* 0x000fc4000f8e02ff */
[----:B------:R1:W-:Y:S01]  /*29e0*/  STL [R1+0x4], R14 ;  /* 0x0000040e01007387 */ /* 0x0003e20000100800 */
[----:B------:R-:W-:Y:S01]  /*29f0*/  LEA.HI.X.SX32 R79, R235, R5, 0x2, P0 ;  /* 0x00000005eb4f7211 */ /* 0x000fe200000f16ff */
[C---:B------:R-:W-:Y:S01]  /*2a00*/  IMAD R167, R16.reuse, 0x44, RZ ;  /* 0x0000004410a77824 */ /* 0x040fe200078e02ff */
[C---:B------:R-:W-:Y:S01]  /*2a10*/  LEA R70, P0, R237.reuse, R63, 0x2 ;  /* 0x0000003fed467211 */ /* 0x040fe200078010ff */
[----:B------:R-:W-:Y:S01]  /*2a20*/  STL [R1+0x24], R21 ;  /* 0x0000241501007387 */ /* 0x000fe20000100800 */
[----:B------:R-:W-:Y:S02]  /*2a30*/  IMAD R120, R16, 0x11, RZ ;  /* 0x0000001110787824 */ /* 0x000fe400078e02ff */
[----:B------:R-:W-:Y:S01]  /*2a40*/  LEA.HI.X.SX32 R71, R237, R5, 0x2, P0 ;  /* 0x00000005ed477211 */ /* 0x000fe200000f16ff */
[----:B------:R-:W-:Y:S01]  /*2a50*/  STL [R1+0xec], R128 ;  /* 0x0000ec8001007387 */ /* 0x000fe20000100800 */
[----:B------:R-:W-:Y:S01]  /*2a60*/  LEA R54, P0, R240, R63, 0x2 ;  /* 0x0000003ff0367211 */ /* 0x000fe200078010ff */
[----:B-1----:R-:W-:-:S02]  /*2a70*/  IMAD R14, R19, UR5, RZ ;  /* 0x00000005130e7c24 */ /* 0x002fc4000f8e02ff */
[----:B------:R1:W-:Y:S01]  /*2a80*/  STL [R1], R10 ;  /* 0x0000000a01007387 */ /* 0x0003e20000100800 */
[----:B------:R-:W-:Y:S01]  /*2a90*/  LEA.HI.X.SX32 R55, R240, R5, 0x2, P0 ;  /* 0x00000005f0377211 */ /* 0x000fe200000f16ff */
[----:B------:R-:W-:Y:S01]  /*2aa0*/  IMAD R137, R16, 0x4c, RZ ;  /* 0x0000004c10897824 */ /* 0x000fe200078e02ff */
[----:B------:R-:W-:Y:S01]  /*2ab0*/  LEA R222, P0, R242, R63, 0x2 ;  /* 0x0000003ff2de7211 */ /* 0x000fe200078010ff */
[C---:B------:R-:W-:Y:S01]  /*2ac0*/  IMAD R118, R16.reuse, 0x13, RZ ;  /* 0x0000001310767824 */ /* 0x040fe200078e02ff */
[----:B------:R-:W-:Y:S01]  /*2ad0*/  STL [R1+0xe8], R120 ;  /* 0x0000e87801007387 */ /* 0x000fe20000100800 */
[----:B------:R-:W-:Y:S01]  /*2ae0*/  IMAD R161, R16, 0x48, RZ ;  /* 0x0000004810a17824 */ /* 0x000fe200078e02ff */
[----:B------:R-:W-:Y:S01]  /*2af0*/  LEA.HI.X.SX32 R223, R242, R5, 0x2, P0 ;  /* 0x00000005f2df7211 */ /* 0x000fe200000f16ff */
[----:B------:R-:W-:Y:S01]  /*2b00*/  IMAD R149, R16, 0x54, RZ ;  /* 0x0000005410957824 */ /* 0x000fe200078e02ff */
[----:B------:R-:W-:Y:S01]  /*2b10*/  LEA R220, P0, R244, R63, 0x2 ;  /* 0x0000003ff4dc7211 */ /* 0x000fe200078010ff */
[----:B-1----:R-:W-:-:S02]  /*2b20*/  IMAD R10, R8, UR5, RZ ;  /* 0x00000005080a7c24 */ /* 0x002fc4000f8e02ff */
[----:B------:R-:W-:Y:S01]  /*2b30*/  IMAD R97, R16, 0x12, RZ ;  /* 0x0000001210617824 */ /* 0x000fe200078e02ff */
[----:B------:R-:W-:Y:S01]  /*2b40*/  LEA.HI.X.SX32 R221, R244, R5, 0x2, P0 ;  /* 0x00000005f4dd7211 */ /* 0x000fe200000f16ff */
[----:B------:R-:W-:Y:S01]  /*2b50*/  IMAD R104, R16, 0x15, RZ ;  /* 0x0000001510687824 */ /* 0x000fe200078e02ff */
[----:B------:R-:W-:Y:S01]  /*2b60*/  LEA R84, P0, R246, R63, 0x2 ;  /* 0x0000003ff6547211 */ /* 0x000fe200078010ff */
[C---:B------:R-:W-:Y:S01]  /*2b70*/  IMAD R145, R16.reuse, 0x50, RZ ;  /* 0x0000005010917824 */ /* 0x040fe200078e02ff */
[----:B------:R1:W-:Y:S01]  /*2b80*/  STL [R1+0xe4], R97 ;  /* 0x0000e46101007387 */ /* 0x0003e20000100800 */
        /* <DEDUP_REMOVED lines=16> */
[----:B------:R-:W-:Y:S01]  /*2c90*/  STL [R1+0xd8], R18 ;  /* 0x0000d81201007387 */ /* 0x000fe20000100800 */
[----:B------:R-:W-:-:S02]  /*2ca0*/  IMAD R105, R16, 0x60, RZ ;  /* 0x0000006010697824 */ /* 0x000fc400078e02ff */
[----:B------:R-:W-:Y:S01]  /*2cb0*/  LEA.HI.X.SX32 R33, R252, R5, 0x2, P0 ;  /* 0x00000005fc217211 */ /* 0x000fe200000f16ff */
[----:B------:R-:W-:Y:S01]  /*2cc0*/  STL [R1+0xd4], R114 ;  /* 0x0000d47201007387 */ /* 0x000fe20000100800 */
[C---:B------:R-:W-:Y:S01]  /*2cd0*/  LEA R82, P0, R227.reuse, R63, 0x2 ;  /* 0x0000003fe3527211 */ /* 0x040fe200078010ff */
[C---:B------:R-:W-:Y:S02]  /*2ce0*/  IMAD R31, R16.reuse, 0x74, RZ ;  /* 0x00000074101f7824 */ /* 0x040fe400078e02ff */
[----:B------:R3:W-:Y:S01]  /*2cf0*/  STL [R1+0xcc], R92 ;  /* 0x0000cc5c01007387 */ /* 0x0007e20000100800 */
[----:B------:R-:W-:Y:S01]  /*2d00*/  LEA.HI.X.SX32 R83, R227, R5, 0x2, P0 ;  /* 0x00000005e3537211 */ /* 0x000fe200000f16ff */
[----:B------:R-:W-:Y:S01]  /*2d10*/  IMAD R147, R16, 0x1d, RZ ;  /* 0x0000001d10937824 */ /* 0x000fe200078e02ff */
[----:B------:R-:W-:Y:S01]  /*2d20*/  LEA R58, P0, R226, R63, 0x2 ;  /* 0x0000003fe23a7211 */ /* 0x000fe200078010ff */
[C---:B------:R-:W-:Y:S02]  /*2d30*/  IMAD R113, R16.reuse, 0x68, RZ ;  /* 0x0000006810717824 */ /* 0x040fe400078e02ff */
[----:B------:R-:W-:Y:S01]  /*2d40*/  IMAD R35, R16, 0x7c, RZ ;  /* 0x0000007c10237824 */ /* 0x000fe200078e02ff */
[----:B------:R-:W-:Y:S01]  /*2d50*/  LEA.HI.X.SX32 R59, R226, R5, 0x2, P0 ;  /* 0x00000005e23b7211 */ /* 0x000fe200000f16ff */
[C---:B------:R-:W-:Y:S01]  /*2d60*/  IMAD R96, R16.reuse, 0x1a, RZ ;  /* 0x0000001a10607824 */ /* 0x040fe200078e02ff */
[----:B------:R-:W-:Y:S01]  /*2d70*/  LEA R50, P0, R225, R63, 0x2 ;  /* 0x0000003fe1327211 */ /* 0x000fe200078010ff */
[----:B------:R-:W-:-:S02]  /*2d80*/  IMAD R143, R16, 0x1f, RZ ;  /* 0x0000001f108f7824 */ /* 0x000fc400078e02ff */
[C---:B------:R-:W-:Y:S01]  /*2d90*/  IMAD R115, R16.reuse, 0x70, RZ ;  /* 0x0000007010737824 */ /* 0x040fe200078e02ff */
        /* <DEDUP_REMOVED lines=13> */
[C---:B------:R-:W-:Y:S01]  /*2e70*/  IMAD R196, R16.reuse, 0x94, RZ ;  /* 0x0000009410c47824 */ /* 0x040fe200078e02ff */
[C---:B------:R-:W-:Y:S01]  /*2e80*/  LEA R64, P0, R11.reuse, R63, 0x2 ;  /* 0x0000003f0b407211 */ /* 0x040fe200078010ff */
[C---:B------:R-:W-:Y:S01]  /*2e90*/  IMAD.SHL.U32 R22, R16.reuse, 0x20, RZ ;  /* 0x0000002010167824 */ /* 0x040fe200078e00ff */
[----:B------:R-:W-:Y:S01]  /*2ea0*/  STL [R1+0xc0], R147 ;  /* 0x0000c09301007387 */ /* 0x000fe20000100800 */
[C---:B------:R-:W-:Y:S01]  /*2eb0*/  IMAD R127, R16.reuse, 0x25, RZ ;  /* 0x00000025107f7824 */ /* 0x040fe200078e02ff */
        /* <DEDUP_REMOVED lines=9> */
[C---:B------:R-:W-:Y:S01]  /*2f50*/  IMAD R202, R16.reuse, 0x90, RZ ;  /* 0x0000009010ca7824 */ /* 0x040fe200078e02ff */
        /* <DEDUP_REMOVED lines=15> */
[C---:B------:R-:W-:Y:S01]  /*3050*/  IMAD R164, R16.reuse, 0xb4, RZ ;  /* 0x000000b410a47824 */ /* 0x040fe200078e02ff */
[-C--:B------:R-:W-:Y:S01]  /*3060*/  IADD3 R216, P0, R101, R88.reuse, RZ ;  /* 0x0000005865d87210 */ /* 0x080fe20007f1e0ff */
[C---:B------:R-:W-:Y:S01]  /*3070*/  IMAD R107, R16.reuse, 0x2d, RZ ;  /* 0x0000002d106b7824 */ /* 0x040fe200078e02ff */
[----:B------:R5:W-:Y:S01]  /*3080*/  STL [R1+0xa8], R122 ;  /* 0x0000a87a01007387 */ /* 0x000be20000100800 */
[C---:B------:R-:W-:Y:S01]  /*3090*/  IMAD R184, R16.reuse, 0xa8, RZ ;  /* 0x000000a810b87824 */ /* 0x040fe200078e02ff */
[CC--:B------:R-:W-:Y:S01]  /*30a0*/  LEA.HI.X.SX32 R217, R16.reuse, R89.reuse, 0x2, P0 ;  /* 0x0000005910d97211 */ /* 0x0c0fe200000f16ff */
[----:B------:R-:W-:Y:S01]  /*30b0*/  IMAD R162, R16, 0xbc, RZ ;  /* 0x000000bc10a27824 */ /* 0x000fe200078e02ff */
[-C--:B------:R-:W-:Y:S01]  /*30c0*/  IADD3 R212, P0, R100, R88.reuse, RZ ;  /* 0x0000005864d47210 */ /* 0x080fe20007f1e0ff */
[C---:B------:R-:W-:Y:S01]  /*30d0*/  IMAD R106, R16.reuse, 0x2a, RZ ;  /* 0x0000002a106a7824 */ /* 0x040fe200078e02ff */
[----:B------:R-:W-:Y:S01]  /*30e0*/  STL [R1+0xa4], R135 ;  /* 0x0000a48701007387 */ /* 0x000fe20000100800 */
[----:B------:R-:W-:Y:S01]  /*30f0*/  IMAD R103, R16, 0x2f, RZ ;  /* 0x0000002f10677824 */ /* 0x000fe200078e02ff */
[-C--:B------:R-:W-:Y:S01]  /*3100*/  LEA.HI.X.SX32 R213, R152, R89.reuse, 0x2, P0 ;  /* 0x0000005998d57211 */ /* 0x080fe200000f16ff */
[----:B------:R-:W-:Y:S01]  /*3110*/  IMAD R178, R16, 0xb0, RZ ;  /* 0x000000b010b27824 */ /* 0x000fe200078e02ff */
[-C--:B------:R-:W-:Y:S01]  /*3120*/  IADD3 R204, P0, R116, R88.reuse, RZ ;  /* 0x0000005874cc7210 */ /* 0x080fe20007f1e0ff */
[C---:B------:R-:W-:Y:S01]  /*3130*/  IMAD R142, R16.reuse, 0xc4, RZ ;  /* 0x000000c4108e7824 */ /* 0x040fe200078e02ff */
[----:B------:R-:W-:Y:S01]  /*3140*/  STL [R1+0xa0], R127 ;  /* 0x0000a07f01007387 */ /* 0x000fe20000100800 */
[C---:B------:R-:W-:Y:S01]  /*3150*/  IMAD R101, R16.reuse, 0x31, RZ ;  /* 0x0000003110657824 */ /* 0x040fe200078e02ff */
[-C--:B------:R-:W-:Y:S01]  /*3160*/  LEA.HI.X.SX32 R205, R151, R89.reuse, 0x2, P0 ;  /* 0x0000005997cd7211 */ /* 0x080fe200000f16ff */
[----:B------:R-:W-:Y:S01]  /*3170*/  IMAD R168, R16, 0xb8, RZ ;  /* 0x000000b810a87824 */ /* 0x000fe200078e02ff */
[-C--:B------:R-:W-:Y:S01]  /*3180*/  IADD3 R200, P0, R110, R88.reuse, RZ ;  /* 0x000000586ec87210 */ /* 0x080fe20007f1e0ff */
[C---:B------:R-:W-:Y:S01]  /*3190*/  IMAD R152, R16.reuse, 0xcc, RZ ;  /* 0x000000cc10987824 */ /* 0x040fe200078e02ff */
[----:B------:R5:W-:Y:S01]  /*31a0*/  STL [R1+0x9c], R108 ;  /* 0x00009c6c01007387 */ /* 0x000be20000100800 */
[----:B------:R-:W-:Y:S01]  /*31b0*/  IMAD R20, R16, 0x2e, RZ ;  /* 0x0000002e10147824 */ /* 0x000fe200078e02ff */
[-C--:B------:R-:W-:Y:S01]  /*31c0*/  LEA.HI.X.SX32 R201, R148, R89.reuse, 0x2, P0 ;  /* 0x0000005994c97211 */ /* 0x080fe200000f16ff */
[C---:B------:R-:W-:Y:S01]  /*31d0*/  IMAD R100, R16.reuse, 0x33, RZ ;  /* 0x0000003310647824 */ /* 0x040fe200078e02ff */
[-C--:B------:R-:W-:Y:S01]  /*31e0*/  IADD3 R194, P0, R131, R88.reuse, RZ ;  /* 0x0000005883c27210 */ /* 0x080fe20007f1e0ff */
[C---:B------:R-:W-:Y:S01]  /*31f0*/  IMAD R146, R16.reuse, 0xc0, RZ ;  /* 0x000000c010927824 */ /* 0x040fe200078e02ff */
[----:B------:R-:W-:Y:S01]  /*3200*/  STL [R1+0x94], R125 ;  /* 0x0000947d01007387 */ /* 0x000fe20000100800 */
[----:B------:R-:W-:Y:S01]  /*3210*/  IMAD R126, R16, 0xc8, RZ ;  /* 0x000000c8107e7824 */ /* 0x000fe200078e02ff */
[----:B------:R-:W-:Y:S01]  /*3220*/  LEA.HI.X.SX32 R195, R138, R89, 0x2, P0 ;  /* 0x000000598ac37211 */ /* 0x000fe200000f16ff */
[----:B------:R-:W-:Y:S01]  /*3230*/  IMAD R19, R16, 0x32, RZ ;  /* 0x0000003210137824 */ /* 0x000fe200078e02ff */
[----:B------:R-:W-:Y:S01]  /*3240*/  IADD3 R188, P0, R102, R88, RZ ;  /* 0x0000005866bc7210 */ /* 0x000fe20007f1e0ff */
[----:B------:R-:W-:Y:S01]  /*3250*/  STL [R1+0x90], R119 ;  /* 0x0000907701007387 */ /* 0x000fe20000100800 */
[----:B------:R-:W-:-:S02]  /*3260*/  IMAD R138, R16, 0xd8, RZ ;  /* 0x000000d8108a7824 */ /* 0x000fc400078e02ff */
[-C--:B------:R-:W-:Y:S01]  /*3270*/  LEA.HI.X.SX32 R189, R136, R89.reuse, 0x2, P0 ;  /* 0x0000005988bd7211 */ /* 0x080fe200000f16ff */
[----:B------:R5:W-:Y:S01]  /*3280*/  STL [R1+0x8c], R106 ;  /* 0x00008c6a01007387 */ /* 0x000be20000100800 */
[-C--:B------:R-:W-:Y:S01]  /*3290*/  IADD3 R158, P0, R99, R88.reuse, RZ ;  /* 0x00000058639e7210 */ /* 0x080fe20007f1e0ff */
[C---:B------:R-:W-:Y:S02]  /*32a0*/  IMAD R5, R16.reuse, 0x3b, RZ ;  /* 0x0000003b10057824 */ /* 0x040fe400078e02ff */
[----:B------:R-:W-:Y:S01]  /*32b0*/  STL [R1+0x84], R109 ;  /* 0x0000846d01007387 */ /* 0x000fe20000100800 */
[-C--:B------:R-:W-:Y:S01]  /*32c0*/  LEA.HI.X.SX32 R159, R133, R89.reuse, 0x2, P0 ;  /* 0x00000059859f7211 */ /* 0x080fe200000f16ff */
[----:B------:R-:W-:Y:S01]  /*32d0*/  IMAD R8, R16, 0x3a, RZ ;  /* 0x0000003a10087824 */ /* 0x000fe200078e02ff */
[-C--:B------:R-:W-:Y:S01]  /*32e0*/  IADD3 R180, P0, R21, R88.reuse, RZ ;  /* 0x0000005815b47210 */ /* 0x080fe20007f1e0ff */
[----:B------:R-:W-:Y:S01]  /*32f0*/  STL [R1+0x80], R107 ;  /* 0x0000806b01007387 */ /* 0x000fe20000100800 */
[-C--:B------:R-:W-:Y:S01]  /*3300*/  LEA.HI.X.SX32 R133, R128, R89.reuse, 0x2, P3 ;  /* 0x0000005980857211 */ /* 0x080fe200018f16ff */
[----:B------:R-:W-:Y:S01]  /*3310*/  VIADD R29, R3, UR8 ;  /* 0x00000008031d7c36 */ /* 0x000fe20008000000 */
[----:B------:R-:W-:Y:S01]  /*3320*/  LEA.HI.X.SX32 R181, R134, R89, 0x2, P0 ;  /* 0x0000005986b57211 */ /* 0x000fe200000f16ff */
[----:B------:R-:W-:Y:S01]  /*3330*/  IMAD R134, R16, 0xd0, RZ ;  /* 0x000000d010867824 */ /* 0x000fe200078e02ff */
[-C--:B------:R-:W-:Y:S01]  /*3340*/  IADD3 R166, P0, R167, R88.reuse, RZ ;  /* 0x00000058a7a67210 */ /* 0x080fe20007f1e0ff */
[----:B------:R5:W-:Y:S01]  /*3350*/  STL [R1+0x78], R20 ;  /* 0x0000781401007387 */ /* 0x000be20000100800 */
[----:B------:R-:W-:-:S02]  /*3360*/  IADD3 R160, P3, R161, R88, RZ ;  /* 0x00000058a1a07210 */ /* 0x000fc40007f7e0ff */
[-C--:B------:R-:W-:Y:S01]  /*3370*/  LEA.HI.X.SX32 R167, R120, R89.reuse, 0x2, P0 ;  /* 0x0000005978a77211 */ /* 0x080fe200000f16ff */
[----:B------:R-:W-:Y:S01]  /*3380*/  STL [R1+0x74], R103 ;  /* 0x0000746701007387 */ /* 0x000fe20000100800 */
[-C--:B------:R-:W-:Y:S02]  /*3390*/  IADD3 R136, P0, R137, R88.reuse, RZ ;  /* 0x0000005889887210 */ /* 0x080fe40007f1e0ff */
[-C--:B------:R-:W-:Y:S01]  /*33a0*/  LEA.HI.X.SX32 R161, R97, R89.reuse, 0x2, P3 ;  /* 0x0000005961a17211 */ /* 0x080fe200018f16ff */
[----:B-1----:R-:W-:Y:S01]  /*33b0*/  IMAD R97, R16, 0x35, RZ ;  /* 0x0000003510617824 */ /* 0x002fe200078e02ff */
[----:B------:R-:W-:Y:S01]  /*33c0*/  LEA.HI.X.SX32 R137, R118, R89, 0x2, P0 ;  /* 0x0000005976897211 */ /* 0x000fe200000f16ff */
[----:B--2---:R-:W-:Y:S01]  /*33d0*/  IMAD R118, R16, 0xd4, RZ ;  /* 0x000000d410767824 */ /* 0x004fe200078e02ff */
[-C--:B------:R-:W-:Y:S01]  /*33e0*/  IADD3 R148, P0, R149, R88.reuse, RZ ;  /* 0x0000005895947210 */ /* 0x080fe20007f1e0ff */
[----:B------:R-:W-:Y:S01]  /*33f0*/  STL [R1+0x70], R101 ;  /* 0x0000706501007387 */ /* 0x000fe20000100800 */
[----:B------:R-:W-:-:S02]  /*3400*/  IADD3 R144, P3, R145, R88, RZ ;  /* 0x0000005891907210 */ /* 0x000fc40007f7e0ff */
[-C--:B------:R-:W-:Y:S01]  /*3410*/  LEA.HI.X.SX32 R149, R104, R89.reuse, 0x2, P0 ;  /* 0x0000005968957211 */ /* 0x080fe200000f16ff */
[----:B------:R-:W-:Y:S01]  /*3420*/  STL [R1+0x6c], R19 ;  /* 0x00006c1301007387 */ /* 0x000fe20000100800 */
[-C--:B------:R-:W-:Y:S02]  /*3430*/  IADD3 R120, P0, R121, R88.reuse, RZ ;  /* 0x0000005879787210 */ /* 0x080fe40007f1e0ff */
[-C--:B------:R-:W-:Y:S01]  /*3440*/  LEA.HI.X.SX32 R145, R116, R89.reuse, 0x2, P3 ;  /* 0x0000005974917211 */ /* 0x080fe200018f16ff */
[----:B------:R1:W-:Y:S01]  /*3450*/  STL [R1+0x68], R100 ;  /* 0x0000686401007387 */ /* 0x0003e20000100800 */
[----:B------:R-:W-:Y:S02]  /*3460*/  LEA.HI.X.SX32 R121, R114, R89, 0x2, P0 ;  /* 0x0000005972797211 */ /* 0x000fe400000f16ff */
[-C--:B------:R-:W-:Y:S01]  /*3470*/  IADD3 R116, P0, R117, R88.reuse, RZ ;  /* 0x0000005875747210 */ /* 0x080fe20007f1e0ff */
[----:B------:R-:W-:Y:S01]  /*3480*/  STL [R1+0x64], R97 ;  /* 0x0000646101007387 */ /* 0x000fe20000100800 */
[----:B------:R-:W-:-:S02]  /*3490*/  IADD3 R128, P3, R129, R88, RZ ;  /* 0x0000005881807210 */ /* 0x000fc40007f7e0ff */
[-C--:B------:R-:W-:Y:S01]  /*34a0*/  LEA.HI.X.SX32 R117, R92, R89.reuse, 0x2, P0 ;  /* 0x000000595c757211 */ /* 0x080fe200000f16ff */
[----:B------:R-:W-:Y:S01]  /*34b0*/  @!PT LDS RZ, [RZ] ;  /* 0x00000000fffff984 */ /* 0x000fe20000000800 */
[----:B------:R-:W-:Y:S01]  /*34c0*/  @!PT LDS RZ, [RZ] ;  /* 0x00000000fffff984 */ /* 0x000fe20000000800 */
[----:B------:R-:W-:Y:S01]  /*34d0*/  @!PT LDS RZ, [RZ] ;  /* 0x00000000fffff984 */ /* 0x000fe20000000800 */
[----:B------:R2:W-:Y:S01]  /*34e0*/  LDGSTS.E [R29], desc[UR16][R88.64], !P2 ;  /* 0x00000000581d7fae */ /* 0x0005e2000d121850 */
[-C--:B---3--:R-:W-:Y:S02]  /*34f0*/  IADD3 R92, P0, R93, R88.reuse, RZ ;  /* 0x000000585d5c7210 */ /* 0x088fe40007f1e0ff */
[-C--:B------:R-:W-:Y:S01]  /*3500*/  LEA.HI.X.SX32 R129, R18, R89.reuse, 0x2, P3 ;  /* 0x0000005912817211 */ /* 0x080fe200018f16ff */
[----:B------:R-:W-:Y:S01]  /*3510*/  IMAD R18, R16, 0x36, RZ ;  /* 0x0000003610127824 */ /* 0x000fe200078e02ff */
[----:B------:R-:W-:Y:S01]  /*3520*/  LEA.HI.X.SX32 R93, R130, R89, 0x2, P0 ;  /* 0x00000059825d7211 */ /* 0x000fe200000f16ff */
[----:B----4-:R-:W-:Y:S01]  /*3530*/  IMAD R130, R16, 0xdc, RZ ;  /* 0x000000dc10827824 */ /* 0x010fe200078e02ff */
[-C--:B------:R-:W-:Y:S01]  /*3540*/  IADD3 R104, P3, R105, R88.reuse, RZ ;  /* 0x0000005869687210 */ /* 0x080fe20007f7e0ff */
[----:B------:R3:W-:Y:S01]  /*3550*/  LDGSTS.E [R29+0x4], desc[UR16][R216.64], !P6 ;  /* 0x00004000d81d7fae */ /* 0x0007e2000f121850 */
[----:B------:R-:W-:-:S02]  /*3560*/  IADD3 R30, P0, R31, R88, RZ ;  /* 0x000000581f1e7210 */ /* 0x000fc40007f1e0ff */
[-C--:B------:R-:W-:Y:S01]  /*3570*/  LEA.HI.X.SX32 R105, R112, R89.reuse, 0x2, P3 ;  /* 0x0000005970697211 */ /* 0x080fe200018f16ff */
[----:B------:R-:W-:Y:S01]  /*3580*/  STL [R1+0x5c], R18 ;  /* 0x00005c1201007387 */ /* 0x000fe20000100800 */
[-C--:B------:R-:W-:Y:S02]  /*3590*/  LEA.HI.X.SX32 R31, R147, R89.reuse, 0x2, P0 ;  /* 0x00000059931f7211 */ /* 0x080fe400000f16ff */
[-C--:B------:R-:W-:Y:S01]  /*35a0*/  IADD3 R112, P3, R113, R88.reuse, RZ ;  /* 0x0000005871707210 */ /* 0x080fe20007f7e0ff */
[----:B------:R4:W-:Y:S01]  /*35b0*/  LDGSTS.E [R29+0x8], desc[UR16][R218.64], !P1 ;  /* 0x00008000da1d7fae */ /* 0x0009e2000c921850 */
[-C--:B------:R-:W-:Y:S02]  /*35c0*/  IADD3 R34, P0, R35, R88.reuse, RZ ;  /* 0x0000005823227210 */ /* 0x080fe40007f1e0ff */
[-C--:B------:R-:W-:Y:S01]  /*35d0*/  LEA.HI.X.SX32 R113, R96, R89.reuse, 0x2, P3 ;  /* 0x0000005960717211 */ /* 0x080fe200018f16ff */
[----:B------:R-:W-:Y:S01]  /*35e0*/  IMAD R96, R16, 0x37, RZ ;  /* 0x0000003710607824 */ /* 0x000fe200078e02ff */
[----:B------:R-:W-:Y:S01]  /*35f0*/  LEA.HI.X.SX32 R35, R143, R89, 0x2, P0 ;  /* 0x000000598f237211 */ /* 0x000fe200000f16ff */
[----:B------:R4:W-:Y:S01]  /*3600*/  LDGSTS.E [R29+0xc], desc[UR16][R212.64], !P5 ;  /* 0x0000c000d41d7fae */ /* 0x0009e2000e921850 */
[----:B------:R-:W-:-:S02]  /*3610*/  IADD3 R114, P3, R115, R88, RZ ;  /* 0x0000005873727210 */ /* 0x000fc40007f7e0ff */
[-C--:B------:R-:W-:Y:S01]  /*3620*/  IADD3 R206, P0, R206, R88.reuse, RZ ;  /* 0x00000058cece7210 */ /* 0x080fe20007f1e0ff */
[----:B------:R2:W-:Y:S01]  /*3630*/  STL [R1+0x54], R96 ;  /* 0x0000546001007387 */ /* 0x0005e20000100800 */
[-C--:B------:R-:W-:Y:S02]  /*3640*/  LEA.HI.X.SX32 R115, R110, R89.reuse, 0x2, P3 ;  /* 0x000000596e737211 */ /* 0x080fe400018f16ff */
[-C--:B------:R-:W-:Y:S02]  /*3650*/  LEA.HI.X.SX32 R207, R139, R89.reuse, 0x2, P0 ;  /* 0x000000598bcf7211 */ /* 0x080fe400000f16ff */
[-C--:B------:R-:W-:Y:S02]  /*3660*/  IADD3 R110, P3, R111, R88.reuse, RZ ;  /* 0x000000586f6e7210 */ /* 0x080fe40007f7e0ff */
[----:B------:R-:W-:Y:S02]  /*3670*/  IADD3 R210, P0, R210, R88, RZ ;  /* 0x00000058d2d27210 */ /* 0x000fe40007f1e0ff */
[-C--:B------:R-:W-:Y:S01]  /*3680*/  LEA.HI.X.SX32 R111, R124, R89.reuse, 0x2, P3 ;  /* 0x000000597c6f7211 */ /* 0x080fe200018f16ff */
[----:B-----5:R-:W-:Y:S01]  /*3690*/  IMAD R124, R16, 0xe0, RZ ;  /* 0x000000e0107c7824 */ /* 0x020fe200078e02ff */
[----:B------:R-:W-:-:S02]  /*36a0*/  LEA.HI.X.SX32 R211, R135, R89, 0x2, P0 ;  /* 0x0000005987d37211 */ /* 0x000fc400000f16ff */
[-C--:B------:R-:W-:Y:S02]  /*36b0*/  LEA R214, P3, R16, R88.reuse, 0x7 ;  /* 0x0000005810d67211 */ /* 0x080fe400078638ff */
[-C--:B------:R-:W-:Y:S02]  /*36c0*/  IADD3 R196, P0, R196, R88.reuse, RZ ;  /* 0x00000058c4c47210 */ /* 0x080fe40007f1e0ff */
[-C--:B------:R-:W-:Y:S01]  /*36d0*/  LEA.HI.X.SX32 R215, R22, R89.reuse, 0x2, P3 ;  /* 0x0000005916d77211 */ /* 0x080fe200018f16ff */
[----:B------:R-:W-:Y:S01]  /*36e0*/  IMAD R22, R16, 0x39, RZ ;  /* 0x0000003910167824 */ /* 0x000fe200078e02ff */
[----:B------:R-:W-:Y:S02]  /*36f0*/  LEA.HI.X.SX32 R197, R127, R89, 0x2, P0 ;  /* 0x000000597fc57211 */ /* 0x000fe400000f16ff */
[-C--:B------:R-:W-:Y:S01]  /*3700*/  IADD3 R208, P3, R208, R88.reuse, RZ ;  /* 0x00000058d0d07210 */ /* 0x080fe20007f7e0ff */
[----:B------:R5:W-:Y:S01]  /*3710*/  LDGSTS.E [R29+0x4000], desc[UR16][R214.64], !P4 ;  /* 0x04000000d61d7fae */ /* 0x000be2000e121850 */
[----:B------:R-:W-:-:S02]  /*3720*/  IADD3 R198, P0, R198, R88, RZ ;  /* 0x00000058c6c67210 */ /* 0x000fc40007f1e0ff */
[-C--:B------:R-:W-:Y:S01]  /*3730*/  LEA.HI.X.SX32 R209, R122, R89.reuse, 0x2, P3 ;  /* 0x000000597ad17211 */ /* 0x080fe200018f16ff */
[----:B------:R-:W-:Y:S01]  /*3740*/  IMAD R122, R16, 0xe4, RZ ;  /* 0x000000e4107a7824 */ /* 0x000fe200078e02ff */
[-C--:B------:R-:W-:Y:S01]  /*3750*/  LEA.HI.X.SX32 R199, R125, R89.reuse, 0x2, P0 ;  /* 0x000000597dc77211 */ /* 0x080fe200000f16ff */
[----:B------:R-:W-:Y:S01]  /*3760*/  STL [R1+0x4c], R22 ;  /* 0x00004c1601007387 */ /* 0x000fe20000100800 */
[-C--:B------:R-:W-:Y:S02]  /*3770*/  IADD3 R202, P3, R202, R88.reuse, RZ ;  /* 0x00000058caca7210 */ /* 0x080fe40007f7e0ff */
[-C--:B------:R-:W-:Y:S01]  /*3780*/  IADD3 R192, P0, R192, R88.reuse, RZ ;  /* 0x00000058c0c07210 */ /* 0x080fe20007f1e0ff */
[----:B------:R-:W-:Y:S01]  /*3790*/  STL [R1+0x48], R8 ;  /* 0x0000480801007387 */ /* 0x000fe20000100800 */
[-C--:B------:R-:W-:Y:S02]  /*37a0*/  LEA.HI.X.SX32 R203, R131, R89.reuse, 0x2, P3 ;  /* 0x0000005983cb7211 */ /* 0x080fe400018f16ff */
[----:B------:R-:W-:Y:S01]  /*37b0*/  LEA.HI.X.SX32 R193, R119, R89, 0x2, P0 ;  /* 0x0000005977c17211 */ /* 0x000fe200000f16ff */
[----:B------:R3:W-:Y:S01]  /*37c0*/  STL [R1+0x44], R5 ;  /* 0x0000440501007387 */ /* 0x0007e20000100800 */
[----:B------:R-:W-:-:S02]  /*37d0*/  IADD3 R174, P3, R174, R88, RZ ;  /* 0x00000058aeae7210 */ /* 0x000fc40007f7e0ff */
[-C--:B------:R-:W-:Y:S02]  /*37e0*/  IADD3 R150, P0, R150, R88.reuse, RZ ;  /* 0x0000005896967210 */ /* 0x080fe40007f1e0ff */
[-C--:B------:R-:W-:Y:S01]  /*37f0*/  LEA.HI.X.SX32 R175, R108, R89.reuse, 0x2, P3 ;  /* 0x000000596caf7211 */ /* 0x080fe200018f16ff */
[----:B------:R-:W-:Y:S01]  /*3800*/  IMAD R108, R16, 0xe8, RZ ;  /* 0x000000e8106c7824 */ /* 0x000fe200078e02ff */
[-C--:B------:R-:W-:Y:S02]  /*3810*/  LEA.HI.X.SX32 R151, R109, R89.reuse, 0x2, P0 ;  /* 0x000000596d977211 */ /* 0x080fe400000f16ff */
[-C--:B------:R-:W-:Y:S02]  /*3820*/  IADD3 R170, P3, R170, R88.reuse, RZ ;  /* 0x00000058aaaa7210 */ /* 0x080fe40007f7e0ff */
[----:B------:R-:W-:Y:S02]  /*3830*/  IADD3 R164, P0, R164, R88, RZ ;  /* 0x00000058a4a47210 */ /* 0x000fe40007f1e0ff */
[----:B------:R-:W-:-:S02]  /*3840*/  LEA.HI.X.SX32 R171, R123, R89, 0x2, P3 ;  /* 0x000000597bab7211 */ /* 0x000fc400018f16ff */
[-C--:B------:R-:W-:Y:S02]  /*3850*/  LEA.HI.X.SX32 R165, R107, R89.reuse, 0x2, P0 ;  /* 0x000000596ba57211 */ /* 0x080fe400000f16ff */
[-C--:B------:R-:W-:Y:S02]  /*3860*/  IADD3 R184, P3, R184, R88.reuse, RZ ;  /* 0x00000058b8b87210 */ /* 0x080fe40007f7e0ff */
[-C--:B------:R-:W-:Y:S02]  /*3870*/  IADD3 R162, P0, R162, R88.reuse, RZ ;  /* 0x00000058a2a27210 */ /* 0x080fe40007f1e0ff */
[-C--:B------:R-:W-:Y:S01]  /*3880*/  LEA.HI.X.SX32 R185, R106, R89.reuse, 0x2, P3 ;  /* 0x000000596ab97211 */ /* 0x080fe200018f16ff */
[----:B------:R-:W-:Y:S01]  /*3890*/  IMAD R106, R16, 0xec, RZ ;  /* 0x000000ec106a7824 */ /* 0x000fe200078e02ff */
[----:B------:R-:W-:Y:S02]  /*38a0*/  LEA.HI.X.SX32 R163, R103, R89, 0x2, P0 ;  /* 0x0000005967a37211 */ /* 0x000fe400000f16ff */
[----:B------:R-:W-:-:S02]  /*38b0*/  IADD3 R178, P3, R178, R88, RZ ;  /* 0x00000058b2b27210 */ /* 0x000fc40007f7e0ff */
[-C--:B------:R-:W-:Y:S02]  /*38c0*/  IADD3 R142, P0, R142, R88.reuse, RZ ;  /* 0x000000588e8e7210 */ /* 0x080fe40007f1e0ff */
[-C--:B------:R-:W-:Y:S01]  /*38d0*/  LEA.HI.X.SX32 R179, R102, R89.reuse, 0x2, P3 ;  /* 0x0000005966b37211 */ /* 0x080fe200018f16ff */
[----:B------:R-:W-:Y:S01]  /*38e0*/  IMAD R102, R16, 0xf0, RZ ;  /* 0x000000f010667824 */ /* 0x000fe200078e02ff */
[-C--:B------:R-:W-:Y:S02]  /*38f0*/  LEA.HI.X.SX32 R143, R101, R89.reuse, 0x2, P0 ;  /* 0x00000059658f7211 */ /* 0x080fe400000f16ff */
[-C--:B------:R-:W-:Y:S02]  /*3900*/  IADD3 R168, P3, R168, R88.reuse, RZ ;  /* 0x00000058a8a87210 */ /* 0x080fe40007f7e0ff */
[-C--:B------:R-:W-:Y:S02]  /*3910*/  IADD3 R152, P0, R152, R88.reuse, RZ ;  /* 0x0000005898987210 */ /* 0x080fe40007f1e0ff */
[-C--:B------:R-:W-:Y:S01]  /*3920*/  LEA.HI.X.SX32 R169, R20, R89.reuse, 0x2, P3 ;  /* 0x0000005914a97211 */ /* 0x080fe200018f16ff */
[----:B------:R-:W-:Y:S01]  /*3930*/  IMAD R20, R16, 0x3d, RZ ;  /* 0x0000003d10147824 */ /* 0x000fe200078e02ff */
[----:B------:R-:W-:Y:S01]  /*3940*/  LEA.HI.X.SX32 R153, R100, R89, 0x2, P0 ;  /* 0x0000005964997211 */ /* 0x000fe200000f16ff */
[----:B-1----:R-:W-:Y:S01]  /*3950*/  IMAD R100, R16, 0xf8, RZ ;  /* 0x000000f810647824 */ /* 0x002fe200078e02ff */
        /* <DEDUP_REMOVED lines=10> */
[----:B--2---:R-:W-:Y:S01]  /*3a00*/  IMAD R96, R16, 0xfc, RZ ;  /* 0x000000fc10607824 */ /* 0x004fe200078e02ff */
[----:B------:R-:W-:-:S02]  /*3a10*/  IADD3 R134, P3, R134, R88, RZ ;  /* 0x0000005886867210 */ /* 0x000fc40007f7e0ff */
[-C--:B------:R-:W-:Y:S02]  /*3a20*/  IADD3 R122, P0, R122, R88.reuse, RZ ;  /* 0x000000587a7a7210 */ /* 0x080fe40007f1e0ff */
[-C--:B------:R-:W-:Y:S02]  /*3a30*/  LEA.HI.X.SX32 R135, R99, R89.reuse, 0x2, P3 ;  /* 0x0000005963877211 */ /* 0x080fe400018f16ff */
[-C--:B------:R-:W-:Y:S02]  /*3a40*/  LEA.HI.X.SX32 R123, R22, R89.reuse, 0x2, P0 ;  /* 0x00000059167b7211 */ /* 0x080fe400000f16ff */
[-C--:B------:R-:W-:Y:S02]  /*3a50*/  IADD3 R138, P3, R138, R88.reuse, RZ ;  /* 0x000000588a8a7210 */ /* 0x080fe40007f7e0ff */
[-C--:B------:R-:W-:Y:S02]  /*3a60*/  IADD3 R106, P0, R106, R88.reuse, RZ ;  /* 0x000000586a6a7210 */ /* 0x080fe40007f1e0ff */
[-C--:B------:R-:W-:Y:S01]  /*3a70*/  LEA.HI.X.SX32 R139, R18, R89.reuse, 0x2, P3 ;  /* 0x00000059128b7211 */ /* 0x080fe200018f16ff */
[----:B------:R-:W-:Y:S01]  /*3a80*/  IMAD R18, R16, 0x3f, RZ ;  /* 0x0000003f10127824 */ /* 0x000fe200078e02ff */
[----:B------:R-:W-:Y:S01]  /*3a90*/  LEA.HI.X.SX32 R107, R5, R89, 0x2, P0 ;  /* 0x00000059056b7211 */ /* 0x000fe200000f16ff */
[----:B---3--:R-:W-:Y:S01]  /*3aa0*/  VIADD R5, R6, 0xffffffdd ;  /* 0xffffffdd06057836 */ /* 0x008fe20000000000 */
[----:B------:R-:W-:-:S02]  /*3ab0*/  IADD3 R124, P3, R124, R88, RZ ;  /* 0x000000587c7c7210 */ /* 0x000fc40007f7e0ff */
[-C--:B------:R-:W-:Y:S02]  /*3ac0*/  IADD3 R98, P0, R98, R88.reuse, RZ ;  /* 0x0000005862627210 */ /* 0x080fe40007f1e0ff */
[-C--:B------:R-:W-:Y:S02]  /*3ad0*/  LEA.HI.X.SX32 R125, R23, R89.reuse, 0x2, P3 ;  /* 0x00000059177d7211 */ /* 0x080fe400018f16ff */
[-C--:B------:R-:W-:Y:S02]  /*3ae0*/  LEA.HI.X.SX32 R99, R20, R89.reuse, 0x2, P0 ;  /* 0x0000005914637211 */ /* 0x080fe400000f16ff */
[-C--:B------:R-:W-:Y:S01]  /*3af0*/  IADD3 R108, P3, R108, R88.reuse, RZ ;  /* 0x000000586c6c7210 */ /* 0x080fe20007f7e0ff */
[----:B------:R-:W1:Y:S01]  /*3b00*/  LDC R20, c[0x0][0x230] ;  /* 0x00008c00ff147b82 */ /* 0x000e620000000800 */
[----:B------:R-:W-:Y:S02]  /*3b10*/  IADD3 R96, P0, R96, R88, RZ ;  /* 0x0000005860607210 */ /* 0x000fe40007f1e0ff */
[-C--:B------:R-:W-:Y:S01]  /*3b20*/  LEA.HI.X.SX32 R109, R8, R89.reuse, 0x2, P3 ;  /* 0x00000059086d7211 */ /* 0x080fe200018f16ff */
[----:B------:R-:W-:Y:S01]  /*3b30*/  VIADD R8, R6, 0xffffffde ;  /* 0xffffffde06087836 */ /* 0x000fe20000000000 */
[----:B------:R-:W-:-:S02]  /*3b40*/  LEA.HI.X.SX32 R97, R18, R89, 0x2, P0 ;  /* 0x0000005912617211 */ /* 0x000fc400000f16ff */
[-C--:B------:R-:W-:Y:S02]  /*3b50*/  IADD3 R102, P3, R102, R88.reuse, RZ ;  /* 0x0000005866667210 */ /* 0x080fe40007f7e0ff */
[----:B------:R-:W-:Y:S01]  /*3b60*/  ISETP.GE.U32.AND P0, PT, R5, 0x7fffff9e, PT ;  /* 0x7fffff9e0500780c */ /* 0x000fe20003f06070 */
[----:B------:R-:W-:Y:S01]  /*3b70*/  VIADD R5, R6, 0xffffffdc ;  /* 0xffffffdc06057836 */ /* 0x000fe20000000000 */
[-C--:B------:R-:W-:Y:S01]  /*3b80*/  LEA.HI.X.SX32 R103, R21, R89.reuse, 0x2, P3 ;  /* 0x0000005915677211 */ /* 0x080fe200018f16ff */
[----:B------:R-:W-:Y:S01]  /*3b90*/  VIADD R21, R2, UR8 ;  /* 0x0000000802157c36 */ /* 0x000fe20008000000 */
[----:B------:R-:W-:Y:S02]  /*3ba0*/  IADD3 R100, P3, R100, R88, RZ ;  /* 0x0000005864647210 */ /* 0x000fe40007f7e0ff */
[----:B------:R-:W-:Y:S01]  /*3bb0*/  ISETP.GE.U32.AND P2, PT, R5, 0x7fffff9d, PT ;  /* 0x7fffff9d0500780c */ /* 0x000fe20003f46070 */
[----:B------:R-:W-:Y:S01]  /*3bc0*/  VIADD R5, R6, 0xfffffffb ;  /* 0xfffffffb06057836 */ /* 0x000fe20000000000 */
[----:B------:R-:W-:-:S02]  /*3bd0*/  LEA.HI.X.SX32 R101, R19, R89, 0x2, P3 ;  /* 0x0000005913657211 */ /* 0x000fc400018f16ff */
[----:B------:R-:W-:Y:S01]  /*3be0*/  ISETP.GE.U32.AND P3, PT, R8, 0x7fffff9f, PT ;  /* 0x7fffff9f0800780c */ /* 0x000fe20003f66070 */
[C---:B------:R-:W-:Y:S01]  /*3bf0*/  VIADD R8, R6.reuse, 0xfffffffa ;  /* 0xfffffffa06087836 */ /* 0x040fe20000000000 */
[----:B------:R-:W-:Y:S01]  /*3c00*/  ISETP.GE.U32.AND P6, PT, R5, 0x7fffffbc, PT ;  /* 0x7fffffbc0500780c */ /* 0x000fe20003fc6070 */
[----:B------:R-:W-:Y:S01]  /*3c10*/  VIADD R5, R6, 0xfffffff9 ;  /* 0xfffffff906057836 */ /* 0x000fe20000000000 */
[----:B------:R-:W-:Y:S01]  /*3c20*/  LOP3.LUT R18, R3, 0x10, RZ, 0x3c, !PT ;  /* 0x0000001003127812 */ /* 0x000fe200078e3cff */
[----:B------:R-:W2:Y:S01]  /*3c30*/  LDC R19, c[0x0][0x230] ;  /* 0x00008c00ff137b82 */ /* 0x000ea20000000800 */
[----:B------:R-:W-:Y:S01]  /*3c40*/  ISETP.GE.U32.AND P1, PT, R8, 0x7fffffbb, PT ;  /* 0x7fffffbb0800780c */ /* 0x000fe20003f26070 */
[C---:B------:R-:W-:Y:S01]  /*3c50*/  VIADD R8, R6.reuse, 0xfffffff8 ;  /* 0xfffffff806087836 */ /* 0x040fe20000000000 */
[----:B------:R-:W-:Y:S01]  /*3c60*/  ISETP.GE.U32.AND P5, PT, R5, 0x7fffffba, PT ;  /* 0x7fffffba0500780c */ /* 0x000fe20003fa6070 */
[----:B------:R-:W-:Y:S02]  /*3c70*/  VIADD R5, R6, 0xffffffdb ;  /* 0xffffffdb06057836 */ /* 0x000fe40000000000 */
[----:B------:R-:W-:Y:S01]  /*3c80*/  VIADD R28, R18, UR8 ;  /* 0x00000008121c7c36 */ /* 0x000fe20008000000 */
[----:B------:R-:W-:Y:S01]  /*3c90*/  ISETP.GE.U32.AND P4, PT, R8, 0x7fffffb9, PT ;  /* 0x7fffffb90800780c */ /* 0x000fe20003f86070 */
[----:B------:R3:W-:Y:S01]  /*3ca0*/  LDGSTS.E [R29+0x4004], desc[UR16][R206.64], !P3 ;  /* 0x04004000ce1d7fae */ /* 0x0007e2000d921850 */
[----:B------:R-:W-:Y:S01]  /*3cb0*/  ISETP.GE.U32.AND P3, PT, R5, 0x7fffff9c, PT ;  /* 0x7fffff9c0500780c */ /* 0x000fe20003f66070 */
[----:B------:R-:W-:-:S02]  /*3cc0*/  VIADD R5, R6, 0xffffffd9 ;  /* 0xffffffd906057836 */ /* 0x000fc40000000000 */
[----:B------:R3:W-:Y:S01]  /*3cd0*/  LDGSTS.E [R29+0x4008], desc[UR16][R208.64], !P0 ;  /* 0x04008000d01d7fae */ /* 0x0007e2000c121850 */
[----:B------:R-:W-:-:S03]  /*3ce0*/  VIADD R8, R6, 0xffffffda ;  /* 0xffffffda06087836 */ /* 0x000fc60000000000 */
[----:B------:R3:W-:Y:S01]  /*3cf0*/  LDGSTS.E [R29+0x400c], desc[UR16][R210.64], !P2 ;  /* 0x0400c000d21d7fae */ /* 0x0007e2000d121850 */
[----:B------:R-:W-:Y:S01]  /*3d00*/  ISETP.GE.U32.AND P2, PT, R5, 0x7fffff9a, PT ;  /* 0x7fffff9a0500780c */ /* 0x000fe20003f46070 */
[----:B------:R-:W-:Y:S01]  /*3d10*/  VIADD R5, R6, 0xffffffd8 ;  /* 0xffffffd806057836 */ /* 0x000fe20000000000 */
[----:B------:R-:W-:Y:S01]  /*3d20*/  ISETP.GE.U32.AND P0, PT, R8, 0x7fffff9b, PT ;  /* 0x7fffff9b0800780c */ /* 0x000fe20003f06070 */
[----:B------:R3:W-:Y:S01]  /*3d30*/  LDGSTS.E [R28], desc[UR16][R190.64], !P6 ;  /* 0x00000000be1c7fae */ /* 0x0007e2000f121850 */
[----:B------:R-:W-:Y:S02]  /*3d40*/  LOP3.LUT R8, R3, 0x20, RZ, 0x3c, !PT ;  /* 0x0000002003087812 */ /* 0x000fe400078e3cff */
[----:B------:R-:W-:Y:S01]  /*3d50*/  ISETP.GE.U32.AND P6, PT, R5, 0x7fffff99, PT ;  /* 0x7fffff990500780c */ /* 0x000fe20003fc6070 */
[----:B------:R-:W-:Y:S01]  /*3d60*/  VIADD R5, R6, 0xfffffff7 ;  /* 0xfffffff706057836 */ /* 0x000fe20000000000 */
[----:B------:R3:W-:Y:S01]  /*3d70*/  LDGSTS.E [R28+0x4], desc[UR16][R204.64], !P1 ;  /* 0x00004000cc1c7fae */ /* 0x0007e2000c921850 */
[----:B------:R-:W-:Y:S01]  /*3d80*/  VIADD R27, R8, UR8 ;  /* 0x00000008081b7c36 */ /* 0x000fe20008000000 */
[----:B------:R-:W-:-:S02]  /*3d90*/  LOP3.LUT R8, R3, 0x30, RZ, 0x3c, !PT ;  /* 0x0000003003087812 */ /* 0x000fc400078e3cff */
[----:B------:R-:W-:Y:S01]  /*3da0*/  ISETP.GE.U32.AND P1, PT, R5, 0x7fffffb8, PT ;  /* 0x7fffffb80500780c */ /* 0x000fe20003f26070 */
[----:B------:R-:W-:Y:S01]  /*3db0*/  VIADD R5, R6, 0xfffffff6 ;  /* 0xfffffff606057836 */ /* 0x000fe20000000000 */
[----:B------:R3:W-:Y:S01]  /*3dc0*/  LDGSTS.E [R28+0x8], desc[UR16][R186.64], !P5 ;  /* 0x00008000ba1c7fae */ /* 0x0007e2000e921850 */
[----:B------:R-:W-:Y:S01]  /*3dd0*/  VIADD R25, R8, UR8 ;  /* 0x0000000808197c36 */ /* 0x000fe20008000000 */
        /* <DEDUP_REMOVED lines=19> */
[----:B------:R-:W-:Y:S02]  /*3f10*/  VIADD R22, R8, UR8 ;  /* 0x0000000808167c36 */ /* 0x000fe40008000000 */
[C---:B------:R-:W-:Y:S01]  /*3f20*/  VIADD R8, R6.reuse, 0x3f ;  /* 0x0000003f06087836 */ /* 0x040fe20000000000 */
[----:B------:R-:W-:Y:S01]  /*3f30*/  ISETP.GE.U32.AND P2, PT, R5, 0x7fffff97, PT ;  /* 0x7fffff970500780c */ /* 0x000fe20003f46070 */
[C---:B------:R-:W-:Y:S01]  /*3f40*/  VIADD R5, R6.reuse, 0xffffffd5 ;  /* 0xffffffd506057836 */ /* 0x040fe20000000000 */
[----:B------:R3:W-:Y:S04]  /*3f50*/  LDGSTS.E [R28+0x400c], desc[UR16][R198.64], !P6 ;  /* 0x0400c000c61c7fae */ /* 0x0007e8000f121850 */
[----:B------:R-:W-:Y:S01]  /*3f60*/  ISETP.GE.U32.AND P6, PT, R5, 0x7fffff96, PT ;  /* 0x7fffff960500780c */ /* 0x000fe20003fc6070 */
[C---:B------:R-:W-:Y:S01]  /*3f70*/  VIADD R5, R6.reuse, 0xffffffd4 ;  /* 0xffffffd406057836 */ /* 0x040fe20000000000 */
[----:B------:R3:W-:Y:S04]  /*3f80*/  LDGSTS.E [R27], desc[UR16][R176.64], !P1 ;  /* 0x00000000b01b7fae */ /* 0x0007e8000c921850 */
[----:B------:R-:W-:Y:S01]  /*3f90*/  ISETP.GE.U32.AND P1, PT, R5, 0x7fffff95, PT ;  /* 0x7fffff950500780c */ /* 0x000fe20003f26070 */
[C---:B------:R-:W-:Y:S01]  /*3fa0*/  VIADD R5, R6.reuse, 0xfffffff3 ;  /* 0xfffffff306057836 */ /* 0x040fe20000000000 */
[----:B------:R3:W-:Y:S04]  /*3fb0*/  LDGSTS.E [R27+0x4], desc[UR16][R194.64], !P5 ;  /* 0x00004000c21b7fae */ /* 0x0007e8000e921850 */
        /* <DEDUP_REMOVED lines=115> */
[----:B------:R-:W-:Y:S01]  /*46f0*/  VIADD R5, R6, 0xffffffc0 ;  /* 0xffffffc006057836 */ /* 0x000fe20000000000 */
[----:B------:R3:W-:Y:S04]  /*4700*/  LDGSTS.E [R22], desc[UR16][R114.64], !P2 ;  /* 0x0000000072167fae */ /* 0x0007e8000d121850 */
[----:B------:R-:W-:Y:S01]  /*4710*/  ISETP.GE.AND P2, PT, R232, R5, PT ;  /* 0x00000005e800720c */ /* 0x000fe20003f46270 */
[----:B------:R3:W-:Y:S01]  /*4720*/  LDGSTS.E [R22+0x4], desc[UR16][R30.64], !P6 ;  /* 0x000040001e167fae */ /* 0x0007e2000f121850 */
[----:B------:R-:W-:-:S02]  /*4730*/  ISETP.GT.AND P6, PT, R8, 0x3f, PT ;  /* 0x0000003f0800780c */ /* 0x000fc40003fc4270 */
[----:B------:R-:W-:Y:S01]  /*4740*/  SEL R18, RZ, 0x4, P2 ;  /* 0x00000004ff127807 */ /* 0x000fe20001000000 */
[----:B------:R3:W-:Y:S01]  /*4750*/  LDGSTS.E [R22+0x8], desc[UR16][R110.64], !P1 ;  /* 0x000080006e167fae */ /* 0x0007e2000c921850 */
[----:B------:R-:W-:Y:S02]  /*4760*/  ISETP.GE.AND P2, PT, R232, R6, PT ;  /* 0x00000006e800720c */ /* 0x000fe40003f46270 */
[----:B------:R-:W-:Y:S01]  /*4770*/  SEL R6, RZ, 0x4, !P6 ;  /* 0x00000004ff067807 */ /* 0x000fe20007000000 */
[----:B------:R3:W-:Y:S01]  /*4780*/  LDGSTS.E [R22+0xc], desc[UR16][R34.64], !P5 ;  /* 0x0000c00022167fae */ /* 0x0007e2000e921850 */
[----:B------:R-:W-:Y:S02]  /*4790*/  ISETP.GT.AND P6, PT, R8, 0x7f, PT ;  /* 0x0000007f0800780c */ /* 0x000fe40003fc4270 */
[----:B------:R-:W-:Y:S01]  /*47a0*/  SEL R6, R6, RZ, !P2 ;  /* 0x000000ff06067207 */ /* 0x000fe20005000000 */
[----:B------:R3:W-:Y:S01]  /*47b0*/  LDGSTS.E [R22+0x4000], desc[UR16][R102.64], !P4 ;  /* 0x0400000066167fae */ /* 0x0007e2000e121850 */
[----:B------:R-:W-:Y:S01]  /*47c0*/  ISETP.GE.U32.AND P2, PT, R5, 0x7fffff81, PT ;  /* 0x7fffff810500780c */ /* 0x000fe20003f46070 */
[----:B--2---:R-:W-:Y:S01]  /*47d0*/  VIADD R5, R19, 0xffffffbf ;  /* 0xffffffbf13057836 */ /* 0x004fe20000000000 */
[----:B------:R-:W-:Y:S01]  /*47e0*/  SEL R18, R18, RZ, P6 ;  /* 0x000000ff12127207 */ /* 0x000fe20003000000 */
[----:B------:R-:W2:Y:S01]  /*47f0*/  LDC R19, c[0x0][0x230] ;  /* 0x00008c00ff137b82 */ /* 0x000ea20000000800 */
[----:B------:R-:W-:Y:S01]  /*4800*/  ISETP.NE.U32.AND P6, PT, R6, RZ, PT ;  /* 0x000000ff0600720c */ /* 0x000fe20003fc5070 */
[----:B------:R3:W-:Y:S01]  /*4810*/  LDGSTS.E [R22+0x4004], desc[UR16][R98.64], !P3 ;  /* 0x0400400062167fae */ /* 0x0007e2000d921850 */
[----:B------:R-:W-:-:S02]  /*4820*/  ISETP.GE.U32.AND P5, PT, R5, 0x7fffff80, PT ;  /* 0x7fffff800500780c */ /* 0x000fc40003fa6070 */
[----:B------:R-:W-:Y:S01]  /*4830*/  ISETP.NE.U32.AND P1, PT, R18, RZ, PT ;  /* 0x000000ff1200720c */ /* 0x000fe20003f25070 */
[----:B------:R3:W-:Y:S02]  /*4840*/  LDGSTS.E [R22+0x4008], desc[UR16][R100.64], !P0 ;  /* 0x0400800064167fae */ /* 0x0007e4000c121850 */
[----:B------:R-:W4:Y:S02]  /*4850*/  LDC R5, c[0x0][0x230] ;  /* 0x00008c00ff057b82 */ /* 0x000f240000000800 */
[----:B------:R3:W-:Y:S04]  /*4860*/  LDGSTS.E [R22+0x400c], desc[UR16][R96.64], !P2 ;  /* 0x0400c00060167fae */ /* 0x0007e8000d121850 */
[----:B------:R-:W0:Y:S02]  /*4870*/  LDGDEPBAR ;  /* 0x00000000000079af */ /* 0x000e240000000000 */
[----:B------:R-:W5:Y:S02]  /*4880*/  LDC R6, c[0x0][0x230] ;  /* 0x00008c00ff067b82 */ /* 0x000f640000000800 */
[----:B------:R-:W-:Y:S04]  /*4890*/  LDGSTS.E [R21+0x30000], desc[UR16][R140.64], P6 ;  /* 0x300000008c157fae */ /* 0x000fe8000b121850 */
[----:B------:R-:W-:Y:S02]  /*48a0*/  LDGSTS.E [R21+0x30400], desc[UR16][R44.64], P6 ;  /* 0x304000002c157fae */ /* 0x000fe4000b121850 */
[----:B------:R-:W1:Y:S02]  /*48b0*/  LDC R18, c[0x0][0x230] ;  /* 0x00008c00ff127b82 */ /* 0x000e640000000800 */
[----:B------:R-:W-:Y:S04]  /*48c0*/  LDGSTS.E [R21+0x30800], desc[UR16][R42.64], P6 ;  /* 0x308000002a157fae */ /* 0x000fe8000b121850 */
[----:B------:R-:W-:Y:S01]  /*48d0*/  LDGSTS.E [R21+0x30c00], desc[UR16][R40.64], P6 ;  /* 0x30c0000028157fae */ /* 0x000fe2000b121850 */
[----:B----4-:R-:W-:-:S03]  /*48e0*/  VIADD R5, R5, 0xffffffbe ;  /* 0xffffffbe05057836 */ /* 0x010fc60000000000 */
[----:B------:R-:W-:Y:S02]  /*48f0*/  LDGSTS.E [R21+0x31000], desc[UR16][R222.64], P6 ;  /* 0x31000000de157fae */ /* 0x000fe4000b121850 */
[----:B------:R-:W-:Y:S02]  /*4900*/  ISETP.GE.U32.AND P4, PT, R5, 0x7fffff7f, PT ;  /* 0x7fffff7f0500780c */ /* 0x000fe40003f86070 */
[----:B------:R-:W-:Y:S01]  /*4910*/  LDGSTS.E [R21+0x31400], desc[UR16][R52.64], P6 ;  /* 0x3140000034157fae */ /* 0x000fe2000b121850 */
[----:B-----5:R-:W-:Y:S01]  /*4920*/  VIADD R5, R6, 0xffffffbd ;  /* 0xffffffbd06057836 */ /* 0x020fe20000000000 */
[----:B------:R-:W-:Y:S02]  /*4930*/  LOP3.LUT R6, R2, 0x40, RZ, 0x3c, !PT ;  /* 0x0000004002067812 */ /* 0x000fe400078e3cff */
[----:B------:R-:W-:Y:S02]  /*4940*/  LDGSTS.E [R21+0x31800], desc[UR16][R50.64], P6 ;  /* 0x3180000032157fae */ /* 0x000fe4000b121850 */
[----:B------:R-:W-:-:S02]  /*4950*/  ISETP.GE.U32.AND P3, PT, R5, 0x7fffff7e, PT ;  /* 0x7fffff7e0500780c */ /* 0x000fc40003f66070 */
[----:B------:R-:W-:Y:S01]  /*4960*/  LDGSTS.E [R21+0x31c00], desc[UR16][R46.64], P6 ;  /* 0x31c000002e157fae */ /* 0x000fe2000b121850 */
[----:B-1----:R-:W-:-:S05]  /*4970*/  VIADD R5, R18, 0xffffffbc ;  /* 0xffffffbc12057836 */ /* 0x002fca0000000000 */
[----:B------:R-:W-:Y:S01]  /*4980*/  ISETP.GE.U32.AND P0, PT, R5, 0x7fffff7d, PT ;  /* 0x7fffff7d0500780c */ /* 0x000fe20003f06070 */
[----:B--2---:R-:W-:Y:S02]  /*4990*/  VIADD R5, R19, 0xffffff9f ;  /* 0xffffff9f13057836 */ /* 0x004fe40000000000 */
[----:B------:R-:W-:Y:S01]  /*49a0*/  VIADD R19, R6, UR8 ;  /* 0x0000000806137c36 */ /* 0x000fe20008000000 */
[----:B------:R-:W-:Y:S02]  /*49b0*/  LOP3.LUT R6, R2, 0x60, RZ, 0x3c, !PT ;  /* 0x0000006002067812 */ /* 0x000fe400078e3cff */
[----:B------:R-:W-:Y:S01]  /*49c0*/  ISETP.GE.U32.AND P2, PT, R5, 0x7fffff60, PT ;  /* 0x7fffff600500780c */ /* 0x000fe20003f46070 */
[----:B------:R-:W-:Y:S02]  /*49d0*/  VIADD R5, R20, 0xffffff9e ;  /* 0xffffff9e14057836 */ /* 0x000fe40000000000 */
[----:B------:R-:W-:Y:S02]  /*49e0*/  VIADD R20, R228, UR8 ;  /* 0x00000008e4147c36 */ /* 0x000fe40008000000 */
[----:B------:R-:W-:Y:S01]  /*49f0*/  VIADD R18, R6, UR8 ;  /* 0x0000000806127c36 */ /* 0x000fe20008000000 */
[----:B------:R-:W1:Y:S02]  /*4a00*/  LDC R228, c[0x0][0x230] ;  /* 0x00008c00ffe47b82 */ /* 0x000e640000000800 */
[----:B------:R-:W-:Y:S04]  /*4a10*/  LDGSTS.E [R20+0x30100], desc[UR16][R94.64], P6 ;  /* 0x301000005e147fae */ /* 0x000fe8000b121850 */
[----:B------:R-:W-:Y:S02]  /*4a20*/  LDGSTS.E [R20+0x30500], desc[UR16][R90.64], P6 ;  /* 0x305000005a147fae */ /* 0x000fe4000b121850 */
[----:B------:R-:W2:Y:S02]  /*4a30*/  LDC R6, c[0x0][0x230] ;  /* 0x00008c00ff067b82 */ /* 0x000ea40000000800 */
[----:B------:R-:W-:Y:S04]  /*4a40*/  LDGSTS.E [R20+0x30900], desc[UR16][R86.64], P6 ;  /* 0x3090000056147fae */ /* 0x000fe8000b121850 */
[----:B------:R-:W-:Y:S04]  /*4a50*/  LDGSTS.E [R20+0x30d00], desc[UR16][R78.64], P6 ;  /* 0x30d000004e147fae */ /* 0x000fe8000b121850 */
[----:B------:R-:W-:Y:S04]  /*4a60*/  LDGSTS.E [R20+0x31100], desc[UR16][R220.64], P6 ;  /* 0x31100000dc147fae */ /* 0x000fe8000b121850 */
[----:B------:R-:W-:Y:S04]  /*4a70*/  LDGSTS.E [R20+0x31500], desc[UR16][R32.64], P6 ;  /* 0x3150000020147fae */ /* 0x000fe8000b121850 */
[----:B------:R-:W-:Y:S04]  /*4a80*/  LDGSTS.E [R20+0x31900], desc[UR16][R38.64], P6 ;  /* 0x3190000026147fae */ /* 0x000fe8000b121850 */
[----:B------:R-:W-:Y:S01]  /*4a90*/  LDGSTS.E [R20+0x31d00], desc[UR16][R36.64], P6 ;  /* 0x31d0000024147fae */ /* 0x000fe2000b121850 */
[----:B--2---:R-:W-:-:S03]  /*4aa0*/  VIADD R6, R6, 0xffffff9d ;  /* 0xffffff9d06067836 */ /* 0x004fc60000000000 */
[----:B------:R-:W-:Y:S04]  /*4ab0*/  LDGSTS.E [R19+0x30200], desc[UR16][R68.64], P6 ;  /* 0x3020000044137fae */ /* 0x000fe8000b121850 */
        /* <DEDUP_REMOVED lines=14> */
[----:B------:R-:W-:Y:S01]  /*4ba0*/  LDGSTS.E [R18+0x31f00], desc[UR16][R62.64], P6 ;  /* 0x31f000003e127fae */ /* 0x000fe2000b121850 */
[----:B------:R-:W-:Y:S01]  /*4bb0*/  ISETP.GE.U32.AND P6, PT, R5, 0x7fffff5f, PT ;  /* 0x7fffff5f0500780c */ /* 0x000fe20003fc6070 */
[----:B------:R-:W-:-:S02]  /*4bc0*/  IMAD.SHL.U32 R5, R16, 0x40, RZ ;  /* 0x0000004010057824 */ /* 0x000fc400078e00ff */
[----:B------:R-:W0:Y:S02]  /*4bd0*/  LDGDEPBAR ;  /* 0x00000000000079af */ /* 0x000e240000000000 */
[C---:B------:R-:W-:Y:S01]  /*4be0*/  IMAD.WIDE R88, R5.reuse, 0x4, R88 ;  /* 0x0000000405587825 */ /* 0x040fe200078e0258 */
[----:B------:R-:W-:Y:S03]  /*4bf0*/  BAR.SYNC.DEFER_BLOCKING 0x0 ;  /* 0x0000000000007b1d */ /* 0x000fe60000010000 */
[----:B------:R-:W-:-:S04]  /*4c00*/  IMAD.WIDE R216, R5, 0x4, R216 ;  /* 0x0000000405d87825 */ /* 0x000fc800078e02d8 */
[----:B------:R-:W-:-:S04]  /*4c10*/  IMAD.WIDE R218, R5, 0x4, R218 ;  /* 0x0000000405da7825 */ /* 0x000fc800078e02da */
[----:B------:R-:W-:-:S04]  /*4c20*/  IMAD.WIDE R212, R5, 0x4, R212 ;  /* 0x0000000405d47825 */ /* 0x000fc800078e02d4 */
[----:B------:R-:W-:-:S04]  /*4c30*/  IMAD.WIDE R214, R5, 0x4, R214 ;  /* 0x0000000405d67825 */ /* 0x000fc800078e02d6 */
[----:B---3--:R-:W-:-:S04]  /*4c40*/  IMAD.WIDE R206, R5, 0x4, R206 ;  /* 0x0000000405ce7825 */ /* 0x008fc800078e02ce */
[C---:B------:R-:W-:Y:S01]  /*4c50*/  IMAD.WIDE R208, R5.reuse, 0x4, R208 ;  /* 0x0000000405d07825 */ /* 0x040fe200078e02d0 */
[----:B------:R-:W-:Y:S01]  /*4c60*/  @!PT LDS RZ, [RZ] ;  /* 0x00000000fffff984 */ /* 0x000fe20000000800 */
[----:B------:R-:W-:Y:S01]  /*4c70*/  @!PT LDS RZ, [RZ] ;  /* 0x00000000fffff984 */ /* 0x000fe20000000800 */
[----:B------:R-:W-:Y:S01]  /*4c80*/  @!PT LDS RZ, [RZ] ;  /* 0x00000000fffff984 */ /* 0x000fe20000000800 */
[----:B------:R2:W-:Y:S01]  /*4c90*/  LDGSTS.E [R29+0x8000], desc[UR16][R88.64], !P5 ;  /* 0x08000000581d7fae */ /* 0x0005e2000e921850 */
[----:B------:R-:W-:Y:S02]  /*4ca0*/  ISETP.GE.U32.AND P5, PT, R6, 0x7fffff5e, PT ;  /* 0x7fffff5e0600780c */ /* 0x000fe40003fa6070 */
[C---:B------:R-:W-:Y:S01]  /*4cb0*/  IMAD.WIDE R210, R5.reuse, 0x4, R210 ;  /* 0x0000000405d27825 */ /* 0x040fe200078e02d2 */
[----:B------:R-:W3:Y:S01]  /*4cc0*/  LDC R6, c[0x0][0x230] ;  /* 0x00008c00ff067b82 */ /* 0x000ee20000000800 */
[----:B------:R4:W-:Y:S02]  /*4cd0*/  LDGSTS.E [R29+0x8004], desc[UR16][R216.64], !P4 ;  /* 0x08004000d81d7fae */ /* 0x0009e4000e121850 */
[C---:B------:R-:W-:Y:S02]  /*4ce0*/  IMAD.WIDE R190, R5.reuse, 0x4, R190 ;  /* 0x0000000405be7825 */ /* 0x040fe400078e02be */
[----:B------:R5:W-:Y:S02]  /*4cf0*/  LDGSTS.E [R29+0x8008], desc[UR16][R218.64], !P3 ;  /* 0x08008000da1d7fae */ /* 0x000be4000d921850 */
[----:B------:R-:W-:-:S02]  /*4d00*/  IMAD.WIDE R204, R5, 0x4, R204 ;  /* 0x0000000405cc7825 */ /* 0x000fc400078e02cc */
[----:B------:R1:W-:Y:S02]  /*4d10*/  LDGSTS.E [R29+0x800c], desc[UR16][R212.64], !P0 ;  /* 0x0800c000d41d7fae */ /* 0x0003e4000c121850 */
[C---:B------:R-:W-:Y:S02]  /*4d20*/  IMAD.WIDE R186, R5.reuse, 0x4, R186 ;  /* 0x0000000405ba7825 */ /* 0x040fe400078e02ba */
[----:B------:R1:W-:Y:S02]  /*4d30*/  LDGSTS.E [R29+0xc000], desc[UR16][R214.64], !P2 ;  /* 0x0c000000d61d7fae */ /* 0x0003e4000d121850 */
[C---:B------:R-:W-:Y:S02]  /*4d40*/  IMAD.WIDE R200, R5.reuse, 0x4, R200 ;  /* 0x0000000405c87825 */ /* 0x040fe400078e02c8 */
[----:B------:R1:W-:Y:S02]  /*4d50*/  LDGSTS.E [R29+0xc004], desc[UR16][R206.64], !P6 ;  /* 0x0c004000ce1d7fae */ /* 0x0003e4000f121850 */
[----:B------:R-:W-:-:S02]  /*4d60*/  IMAD.WIDE R202, R5, 0x4, R202 ;  /* 0x0000000405ca7825 */ /* 0x000fc400078e02ca */
[----:B------:R1:W-:Y:S02]  /*4d70*/  LDGSTS.E [R29+0xc008], desc[UR16][R208.64], !P5 ;  /* 0x0c008000d01d7fae */ /* 0x0003e4000e921850 */
[----:B------:R-:W-:-:S04]  /*4d80*/  IMAD.WIDE R196, R5, 0x4, R196 ;  /* 0x0000000405c47825 */ /* 0x000fc800078e02c4 */
[----:B---3--:R-:W-:Y:S02]  /*4d90*/  VIADD R6, R6, 0xffffff9c ;  /* 0xffffff9c06067836 */ /* 0x008fe40000000000 */
[----:B------:R-:W-:-:S03]  /*4da0*/  IMAD.WIDE R174, R5, 0x4, R174 ;  /* 0x0000000405ae7825 */ /* 0x000fc600078e02ae */
[----:B------:R-:W-:Y:S01]  /*4db0*/  ISETP.GE.U32.AND P4, PT, R6, 0x7fffff5d, PT ;  /* 0x7fffff5d0600780c */ /* 0x000fe20003f86070 */
[C---:B------:R-:W-:Y:S01]  /*4dc0*/  IMAD.WIDE R198, R5.reuse, 0x4, R198 ;  /* 0x0000000405c67825 */ /* 0x040fe200078e02c6 */
[----:B------:R-:W3:Y:S03]  /*4dd0*/  LDC R6, c[0x0][0x230] ;  /* 0x00008c00ff067b82 */ /* 0x000ee60000000800 */
[----:B------:R-:W-:-:S04]  /*4de0*/  IMAD.WIDE R176, R5, 0x4, R176 ;  /* 0x0000000405b07825 */ /* 0x000fc800078e02b0 */
[----:B------:R-:W-:-:S04]  /*4df0*/  IMAD.WIDE R194, R5, 0x4, R194 ;  /* 0x0000000405c27825 */ /* 0x000fc800078e02c2 */
[----:B------:R1:W-:Y:S01]  /*4e00*/  LDGSTS.E [R29+0xc00c], desc[UR16][R210.64], !P4 ;  /* 0x0c00c000d21d7fae */ /* 0x0003e2000e121850 */
[----:B------:R-:W-:-:S04]  /*4e10*/  IMAD.WIDE R182, R5, 0x4, R182 ;  /* 0x0000000405b67825 */ /* 0x000fc800078e02b6 */
[----:B------:R-:W-:-:S04]  /*4e20*/  IMAD.WIDE R188, R5, 0x4, R188 ;  /* 0x0000000405bc7825 */ /* 0x000fc800078e02bc */
        /* <DEDUP_REMOVED lines=70> */
[C---:B--2---:R-:W-:Y:S01]  /*5290*/  IMAD.WIDE R88, R5.reuse, 0x4, R88 ;  /* 0x0000000405587825 */ /* 0x044fe200078e0258 */
[----:B------:R-:W2:Y:S03]  /*52a0*/  LDC R6, c[0x0][0x230] ;  /* 0x00008c00ff067b82 */ /* 0x000ea60000000800 */
[----:B----4-:R-:W-:-:S04]  /*52b0*/  IMAD.WIDE R216, R5, 0x4, R216 ;  /* 0x0000000405d87825 */ /* 0x010fc800078e02d8 */
[----:B-----5:R-:W-:-:S04]  /*52c0*/  IMAD.WIDE R218, R5, 0x4, R218 ;  /* 0x0000000405da7825 */ /* 0x020fc800078e02da */
[----:B------:R3:W-:Y:S01]  /*52d0*/  LDGSTS.E [R28+0xc008], desc[UR16][R174.64], !P3 ;  /* 0x0c008000ae1c7fae */ /* 0x0007e2000d921850 */
[----:B-1----:R-:W-:-:S04]  /*52e0*/  IMAD.WIDE R212, R5, 0x4, R212 ;  /* 0x0000000405d47825 */ /* 0x002fc800078e02d4 */
[----:B------:R-:W-:-:S04]  /*52f0*/  IMAD.WIDE R214, R5, 0x4, R214 ;  /* 0x0000000405d67825 */ /* 0x000fc800078e02d6 */
[----:B------:R-:W-:-:S04]  /*5300*/  IMAD.WIDE R206, R5, 0x4, R206 ;  /* 0x0000000405ce7825 */ /* 0x000fc800078e02ce */
[----:B--2---:R-:W-:Y:S02]  /*5310*/  VIADD R6, R6, 0xffffff98 ;  /* 0xffffff9806067836 */ /* 0x004fe40000000000 */
[----:B------:R-:W-:-:S03]  /*5320*/  IMAD.WIDE R208, R5, 0x4, R208 ;  /* 0x0000000405d07825 */ /* 0x000fc600078e02d0 */
[----:B------:R-:W-:Y:S01]  /*5330*/  ISETP.GE.U32.AND P0, PT, R6, 0x7fffff59, PT ;  /* 0x7fffff590600780c */ /* 0x000fe20003f06070 */
[C---:B------:R-:W-:Y:S01]  /*5340*/  IMAD.WIDE R210, R5.reuse, 0x4, R210 ;  /* 0x0000000405d27825 */ /* 0x040fe200078e02d2 */
[----:B------:R-:W1:Y:S03]  /*5350*/  LDC R6, c[0x0][0x230] ;  /* 0x00008c00ff067b82 */ /* 0x000e660000000800 */
[----:B------:R-:W-:-:S04]  /*5360*/  IMAD.WIDE R190, R5, 0x4, R190 ;  /* 0x0000000405be7825 */ /* 0x000fc800078e02be */
[----:B------:R-:W-:-:S04]  /*5370*/  IMAD.WIDE R204, R5, 0x4, R204 ;  /* 0x0000000405cc7825 */ /* 0x000fc800078e02cc */
[----:B------:R2:W-:Y:S01]  /*5380*/  LDGSTS.E [R28+0xc00c], desc[UR16][R198.64], !P0 ;  /* 0x0c00c000c61c7fae */ /* 0x0005e2000c121850 */
[----:B------:R-:W-:-:S04]  /*5390*/  IMAD.WIDE R186, R5, 0x4, R186 ;  /* 0x0000000405ba7825 */ /* 0x000fc800078e02ba */
[----:B------:R-:W-:-:S04]  /*53a0*/  IMAD.WIDE R200, R5, 0x4, R200 ;  /* 0x0000000405c87825 */ /* 0x000fc800078e02c8 */
[----:B------:R-:W-:-:S04]  /*53b0*/  IMAD.WIDE R202, R5, 0x4, R202 ;  /* 0x0000000405ca7825 */ /* 0x000fc800078e02ca */
[----:B-1----:R-:W-:Y:S02]  /*53c0*/  VIADD R6, R6, 0xffffffb7 ;  /* 0xffffffb706067836 */ /* 0x002fe40000000000 */
[----:B------:R-:W-:-:S03]  /*53d0*/  IMAD.WIDE R196, R5, 0x4, R196 ;  /* 0x0000000405c47825 */ /* 0x000fc600078e02c4 */
[----:B------:R-:W-:Y:S01]  /*53e0*/  ISETP.GE.U32.AND P2, PT, R6, 0x7fffff78, PT ;  /* 0x7fffff780600780c */ /* 0x000fe20003f46070 */
[C---:B---3--:R-:W-:Y:S01]  /*53f0*/  IMAD.WIDE R174, R5.reuse, 0x4, R174 ;  /* 0x0000000405ae7825 */ /* 0x048fe200078e02ae */
[----:B------:R-:W1:Y:S03]  /*5400*/  LDC R6, c[0x0][0x230] ;  /* 0x00008c00ff067b82 */ /* 0x000e660000000800 */
[----:B--2---:R-:W-:-:S08]  /*5410*/  IMAD.WIDE R198, R5, 0x4, R198 ;  /* 0x0000000405c67825 */ /* 0x004fd000078e02c6 */
[----:B------:R2:W-:Y:S02]  /*5420*/  LDGSTS.E [R27+0x8000], desc[UR16][R176.64], !P2 ;  /* 0x08000000b01b7fae */ /* 0x0005e4000d121850 */
[----:B--2---:R-:W-:-:S04]  /*5430*/  IMAD.WIDE R176, R5, 0x4, R176 ;  /* 0x0000000405b07825 */ /* 0x004fc800078e02b0 */
[----:B-1----:R-:W-:-:S05]  /*5440*/  VIADD R6, R6, 0xffffffb6 ;  /* 0xffffffb606067836 */ /* 0x002fca0000000000 */
[----:B------:R-:W-:Y:S02]  /*5450*/  ISETP.GE.U32.AND P6, PT, R6, 0x7fffff77, PT ;  /* 0x7fffff770600780c */ /* 0x000fe40003fc6070 */
[----:B------:R-:W1:Y:S11]  /*5460*/  LDC R6, c[0x0][0x230] ;  /* 0x00008c00ff067b82 */ /* 0x000e760000000800 */
        /* <DEDUP_REMOVED lines=228> */
[----:B------:R-:W-:Y:S02]  /*62b0*/  ISETP.GE.AND P2, PT, R232, R6, PT ;  /* 0x00000006e800720c */ /* 0x000fe40003f46270 */
[----:B------:R-:W-:Y:S02]  /*62c0*/  ISETP.GE.U32.AND P0, PT, R6, 0x7fffff41, PT ;  /* 0x7fffff410600780c */ /* 0x000fe40003f06070 */
[----:B------:R-:W-:Y:S02]  /*62d0*/  SEL R6, RZ, 0x4, P2 ;  /* 0x00000004ff067807 */ /* 0x000fe40001000000 */
[----:B------:R-:W-:-:S04]  /*62e0*/  ISETP.GT.AND P2, PT, R8, 0xbf, PT ;  /* 0x000000bf0800780c */ /* 0x000fc80003f44270 */
[----:B------:R-:W-:-:S04]  /*62f0*/  SEL R6, R6, RZ, P2 ;  /* 0x000000ff06067207 */ /* 0x000fc80001000000 */
[----:B------:R-:W-:Y:S01]  /*6300*/  ISETP.NE.U32.AND P2, PT, R6, RZ, PT ;  /* 0x000000ff0600720c */ /* 0x000fe20003f45070 */
[----:B------:R1:W-:Y:S01]  /*6310*/  LDGSTS.E [R22+0xc00c], desc[UR16][R96.64], !P0 ;  /* 0x0c00c00060167fae */ /* 0x0003e2000c121850 */
[----:B------:R-:W2:Y:S03]  /*6320*/  LDC R6, c[0x0][0x230] ;  /* 0x00008c00ff067b82 */ /* 0x000ea60000000800 */
[----:B------:R-:W0:Y:S01]  /*6330*/  LDGDEPBAR ;  /* 0x00000000000079af */ /* 0x000e220000000000 */
[----:B-1----:R-:W-:-:S04]  /*6340*/  IMAD.WIDE R96, R5, 0x4, R96 ;  /* 0x0000000405607825 */ /* 0x002fc800078e0260 */
[----:B--2---:R-:W-:-:S05]  /*6350*/  VIADD R6, R6, 0xffffff7f ;  /* 0xffffff7f06067836 */ /* 0x004fca0000000000 */
[----:B------:R-:W-:Y:S02]  /*6360*/  ISETP.GE.U32.AND P6, PT, R6, 0x7fffff40, PT ;  /* 0x7fffff400600780c */ /* 0x000fe40003fc6070 */
[----:B------:R-:W1:Y:S02]  /*6370*/  LDC R6, c[0x0][0x230] ;  /* 0x00008c00ff067b82 */ /* 0x000e640000000800 */
[----:B-1----:R-:W-:-:S05]  /*6380*/  VIADD R6, R6, 0xffffff7e ;  /* 0xffffff7e06067836 */ /* 0x002fca0000000000 */
        /* <DEDUP_REMOVED lines=9> */
[----:B------:R-:W-:Y:S01]  /*6420*/  ISETP.GE.U32.AND P0, PT, R6, 0x7fffff20, PT ;  /* 0x7fffff200600780c */ /* 0x000fe20003f06070 */
[----:B------:R-:W-:Y:S02]  /*6430*/  IMAD.SHL.U32 R6, R17, 0x40, RZ ;  /* 0x0000004011067824 */ /* 0x000fe400078e00ff */
[----:B------:R-:W-:Y:S02]  /*6440*/  VIADD R17, R228, 0xffffff5e ;  /* 0xffffff5ee4117836 */ /* 0x000fe40000000000 */
[C---:B------:R-:W-:Y:S01]  /*6450*/  IMAD.WIDE R140, R6.reuse, 0x4, R140 ;  /* 0x00000004068c7825 */ /* 0x040fe200078e028c */
[----:B------:R-:W1:Y:S03]  /*6460*/  LDC R228, c[0x0][0x230] ;  /* 0x00008c00ffe47b82 */ /* 0x000e660000000800 */
[C---:B------:R-:W-:Y:S01]  /*6470*/  IMAD.WIDE R44, R6.reuse, 0x4, R44 ;  /* 0x00000004062c7825 */ /* 0x040fe200078e022c */
[----:B------:R2:W-:Y:S03]  /*6480*/  LDGSTS.E [R21+0x34000], desc[UR16][R140.64], P1 ;  /* 0x340000008c157fae */ /* 0x0005e60008921850 */
        /* <DEDUP_REMOVED lines=60> */
[----:B--2---:R-:W-:Y:S01]  /*6850*/  IMAD.WIDE R140, R6, 0x4, R140 ;  /* 0x00000004068c7825 */ /* 0x004fe200078e028c */
[----:B------:R2:W-:Y:S01]  /*6860*/  LDGSTS.E [R18+0x35f00], desc[UR16][R62.64], P1 ;  /* 0x35f000003e127fae */ /* 0x0005e20008921850 */
[----:B------:R-:W-:-:S02]  /*6870*/  ISETP.GE.U32.AND P1, PT, R17, 0x7fffff1f, PT ;  /* 0x7fffff1f1100780c */ /* 0x000fc40003f26070 */
[----:B------:R-:W2:Y:S01]  /*6880*/  LDC R17, c[0x0][0x230] ;  /* 0x00008c00ff117b82 */ /* 0x000ea20000000800 */
[----:B------:R-:W0:Y:S01]  /*6890*/  LDGDEPBAR ;  /* 0x00000000000079af */ /* 0x000e220000000000 */
[----:B---3--:R-:W-:-:S06]  /*68a0*/  IMAD.WIDE R44, R6, 0x4, R44 ;  /* 0x00000004062c7825 */ /* 0x008fcc00078e022c */
[----:B------:R-:W-:Y:S01]  /*68b0*/  BAR.SYNC.DEFER_BLOCKING 0x0 ;  /* 0x0000000000007b1d */ /* 0x000fe20000010000 */
[----:B----4-:R-:W-:-:S04]  /*68c0*/  IMAD.WIDE R42, R6, 0x4, R42 ;  /* 0x00000004062a7825 */ /* 0x010fc800078e022a */
[----:B-----5:R-:W-:-:S04]  /*68d0*/  IMAD.WIDE R40, R6, 0x4, R40 ;  /* 0x0000000406287825 */ /* 0x020fc800078e0228 */
[----:B------:R-:W-:-:S04]  /*68e0*/  IMAD.WIDE R222, R6, 0x4, R222 ;  /* 0x0000000406de7825 */ /* 0x000fc800078e02de */
[----:B------:R-:W-:-:S04]  /*68f0*/  IMAD.WIDE R52, R6, 0x4, R52 ;  /* 0x0000000406347825 */ /* 0x000fc800078e0234 */
[----:B-1----:R-:W-:-:S04]  /*6900*/  IMAD.WIDE R50, R6, 0x4, R50 ;  /* 0x0000000406327825 */ /* 0x002fc800078e0232 */
[----:B--2---:R-:W-:Y:S02]  /*6910*/  VIADD R17, R17, 0xffffff5d ;  /* 0xffffff5d11117836 */ /* 0x004fe40000000000 */
[C---:B------:R-:W-:Y:S01]  /*6920*/  IMAD.WIDE R46, R6.reuse, 0x4, R46 ;  /* 0x00000004062e7825 */ /* 0x040fe200078e022e */
[----:B------:R-:W-:Y:S01]  /*6930*/  @!PT LDS RZ, [RZ] ;  /* 0x00000000fffff984 */ /* 0x000fe20000000800 */
[----:B------:R-:W-:Y:S01]  /*6940*/  @!PT LDS RZ, [RZ] ;  /* 0x00000000fffff984 */ /* 0x000fe20000000800 */
[----:B------:R-:W-:Y:S01]  /*6950*/  @!PT LDS RZ, [RZ] ;  /* 0x00000000fffff984 */ /* 0x000fe20000000800 */
[----:B------:R1:W-:Y:S02]  /*6960*/  LDGSTS.E [R29+0x10000], desc[UR16][R88.64], !P6 ;  /* 0x10000000581d7fae */ /* 0x0003e4000f121850 */
[----:B------:R-:W-:Y:S01]  /*6970*/  ISETP.GE.U32.AND P6, PT, R17, 0x7fffff1e, PT ;  /* 0x7fffff1e1100780c */ /* 0x000fe20003fc6070 */
[C---:B------:R-:W-:Y:S01]  /*6980*/  IMAD.WIDE R94, R6.reuse, 0x4, R94 ;  /* 0x00000004065e7825 */ /* 0x040fe200078e025e */
[----:B------:R-:W2:Y:S01]  /*6990*/  LDC R17, c[0x0][0x230] ;  /* 0x00008c00ff117b82 */ /* 0x000ea20000000800 */
        /* <DEDUP_REMOVED lines=9> */
[C---:B------:R-:W-:Y:S02]  /*6a30*/  IMAD.WIDE R32, R6.reuse, 0x4, R32 ;  /* 0x0000000406207825 */ /* 0x040fe400078e0220 */
[----:B------:R5:W-:Y:S02]  /*6a40*/  LDGSTS.E [R29+0x14008], desc[UR16][R208.64], !P6 ;  /* 0x14008000d01d7fae */ /* 0x000be4000f121850 */
[----:B------:R-:W-:-:S04]  /*6a50*/  IMAD.WIDE R38, R6, 0x4, R38 ;  /* 0x0000000406267825 */ /* 0x000fc800078e0226 */
[----:B--2---:R-:W-:Y:S02]  /*6a60*/  VIADD R17, R17, 0xffffff5c ;  /* 0xffffff5c11117836 */ /* 0x004fe40000000000 */
[----:B------:R-:W-:-:S03]  /*6a70*/  IMAD.WIDE R36, R6, 0x4, R36 ;  /* 0x0000000406247825 */ /* 0x000fc600078e0224 */
[----:B------:R-:W-:Y:S01]  /*6a80*/  ISETP.GE.U32.AND P5, PT, R17, 0x7fffff1d, PT ;  /* 0x7fffff1d1100780c */ /* 0x000fe20003fa6070 */
[C---:B------:R-:W-:Y:S01]  /*6a90*/  IMAD.WIDE R68, R6.reuse, 0x4, R68 ;  /* 0x0000000406447825 */ /* 0x040fe200078e0244 */
[----:B------:R-:W2:Y:S03]  /*6aa0*/  LDC R17, c[0x0][0x230] ;  /* 0x00008c00ff117b82 */ /* 0x000ea60000000800 */
[----:B------:R-:W-:-:S04]  /*6ab0*/  IMAD.WIDE R74, R6, 0x4, R74 ;  /* 0x00000004064a7825 */ /* 0x000fc800078e024a */
[----:B------:R-:W-:-:S04]  /*6ac0*/  IMAD.WIDE R72, R6, 0x4, R72 ;  /* 0x0000000406487825 */ /* 0x000fc800078e0248 */
[----:B------:R5:W-:Y:S01]  /*6ad0*/  LDGSTS.E [R29+0x1400c], desc[UR16][R210.64], !P5 ;  /* 0x1400c000d21d7fae */ /* 0x000be2000e921850 */
[----:B------:R-:W-:-:S04]  /*6ae0*/  IMAD.WIDE R70, R6, 0x4, R70 ;  /* 0x0000000406467825 */ /* 0x000fc800078e0246 */
[----:B------:R-:W-:-:S04]  /*6af0*/  IMAD.WIDE R84, R6, 0x4, R84 ;  /* 0x0000000406547825 */ /* 0x000fc800078e0254 */
        /* <DEDUP_REMOVED lines=18> */
[----:B-1----:R-:W-:-:S04]  /*6c20*/  IMAD.WIDE R88, R5, 0x4, R88 ;  /* 0x0000000405587825 */ /* 0x002fc800078e0258 */
[----:B------:R1:W-:Y:S01]  /*6c30*/  LDGSTS.E [R28+0x10004], desc[UR16][R204.64], !P3 ;  /* 0x10004000cc1c7fae */ /* 0x0003e2000d921850 */
[----:B---3--:R-:W-:-:S04]  /*6c40*/  IMAD.WIDE R216, R5, 0x4, R216 ;  /* 0x0000000405d87825 */ /* 0x008fc800078e02d8 */
[----:B----4-:R-:W-:-:S04]  /*6c50*/  IMAD.WIDE R218, R5, 0x4, R218 ;  /* 0x0000000405da7825 */ /* 0x010fc800078e02da */
[----:B-----5:R-:W-:-:S04]  /*6c60*/  IMAD.WIDE R212, R5, 0x4, R212 ;  /* 0x0000000405d47825 */ /* 0x020fc800078e02d4 */
        /* <DEDUP_REMOVED lines=9> */
[----:B-1----:R-:W-:-:S04]  /*6d00*/  IMAD.WIDE R204, R5, 0x4, R204 ;  /* 0x0000000405cc7825 */ /* 0x002fc800078e02cc */
[----:B---3--:R-:W-:-:S04]  /*6d10*/  IMAD.WIDE R186, R5, 0x4, R186 ;  /* 0x0000000405ba7825 */ /* 0x008fc800078e02ba */
[----:B--2---:R-:W-:-:S05]  /*6d20*/  VIADD R17, R17, 0xffffff78 ;  /* 0xffffff7811117836 */ /* 0x004fca0000000000 */
        /* <DEDUP_REMOVED lines=268> */
[----:B------:R-:W0:Y:S04]  /*7df0*/  LDGDEPBAR ;  /* 0x00000000000079af */ /* 0x000e280000000000 */
[----:B------:R3:W-:Y:S04]  /*7e00*/  LDGSTS.E [R21+0x38000], desc[UR16][R140.64], P2 ;  /* 0x380000008c157fae */ /* 0x0007e80009121850 */
[----:B------:R4:W-:Y:S01]  /*7e10*/  LDGSTS.E [R21+0x38400], desc[UR16][R44.64], P2 ;  /* 0x384000002c157fae */ /* 0x0009e20009121850 */
[----:B-1----:R-:W-:-:S03]  /*7e20*/  IMAD.WIDE R96, R5, 0x4, R96 ;  /* 0x0000000405607825 */ /* 0x002fc600078e0260 */
[----:B------:R1:W-:Y:S04]  /*7e30*/  LDGSTS.E [R21+0x38800], desc[UR16][R42.64], P2 ;  /* 0x388000002a157fae */ /* 0x0003e80009121850 */
[----:B------:R5:W-:Y:S01]  /*7e40*/  LDGSTS.E [R21+0x38c00], desc[UR16][R40.64], P2 ;  /* 0x38c0000028157fae */ /* 0x000be20009121850 */
[----:B---3--:R-:W-:-:S03]  /*7e50*/  IMAD.WIDE R140, R6, 0x4, R140 ;  /* 0x00000004068c7825 */ /* 0x008fc600078e028c */
[----:B------:R3:W-:Y:S01]  /*7e60*/  LDGSTS.E [R21+0x39000], desc[UR16][R222.64], P2 ;  /* 0x39000000de157fae */ /* 0x0007e20009121850 */
[----:B--2---:R-:W-:Y:S02]  /*7e70*/  VIADD R17, R17, 0xffffff3f ;  /* 0xffffff3f11117836 */ /* 0x004fe40000000000 */
[C---:B----4-:R-:W-:Y:S01]  /*7e80*/  IMAD.WIDE R44, R6.reuse, 0x4, R44 ;  /* 0x00000004062c7825 */ /* 0x050fe200078e022c */
[----:B------:R2:W-:Y:S02]  /*7e90*/  LDGSTS.E [R21+0x39400], desc[UR16][R52.64], P2 ;  /* 0x3940000034157fae */ /* 0x0005e40009121850 */
[----:B------:R-:W-:Y:S01]  /*7ea0*/  ISETP.GE.U32.AND P1, PT, R17, 0x7fffff00, PT ;  /* 0x7fffff001100780c */ /* 0x000fe20003f26070 */
[C---:B-1----:R-:W-:Y:S01]  /*7eb0*/  IMAD.WIDE R42, R6.reuse, 0x4, R42 ;  /* 0x00000004062a7825 */ /* 0x042fe200078e022a */
[----:B------:R-:W1:Y:S01]  /*7ec0*/  LDC R17, c[0x0][0x230] ;  /* 0x00008c00ff117b82 */ /* 0x000e620000000800 */
[----:B------:R4:W-:Y:S02]  /*7ed0*/  LDGSTS.E [R21+0x39800], desc[UR16][R50.64], P2 ;  /* 0x3980000032157fae */ /* 0x0009e40009121850 */
[----:B-----5:R-:W-:-:S02]  /*7ee0*/  IMAD.WIDE R40, R6, 0x4, R40 ;  /* 0x0000000406287825 */ /* 0x020fc400078e0228 */
[----:B------:R5:W-:Y:S02]  /*7ef0*/  LDGSTS.E [R21+0x39c00], desc[UR16][R46.64], P2 ;  /* 0x39c000002e157fae */ /* 0x000be40009121850 */
[C---:B---3--:R-:W-:Y:S02]  /*7f00*/  IMAD.WIDE R222, R6.reuse, 0x4, R222 ;  /* 0x0000000406de7825 */ /* 0x048fe400078e02de */
[----:B------:R3:W-:Y:S02]  /*7f10*/  LDGSTS.E [R20+0x38100], desc[UR16][R94.64], P2 ;  /* 0x381000005e147fae */ /* 0x0007e40009121850 */
[C---:B--2---:R-:W-:Y:S02]  /*7f20*/  IMAD.WIDE R52, R6.reuse, 0x4, R52 ;  /* 0x0000000406347825 */ /* 0x044fe400078e0234 */
[----:B------:R2:W-:Y:S02]  /*7f30*/  LDGSTS.E [R20+0x38500], desc[UR16][R90.64], P2 ;  /* 0x385000005a147fae */ /* 0x0005e40009121850 */
[----:B----4-:R-:W-:-:S02]  /*7f40*/  IMAD.WIDE R50, R6, 0x4, R50 ;  /* 0x0000000406327825 */ /* 0x010fc400078e0232 */
[----:B------:R4:W-:Y:S02]  /*7f50*/  LDGSTS.E [R20+0x38900], desc[UR16][R86.64], P2 ;  /* 0x3890000056147fae */ /* 0x0009e40009121850 */
[C---:B-----5:R-:W-:Y:S02]  /*7f60*/  IMAD.WIDE R46, R6.reuse, 0x4, R46 ;  /* 0x00000004062e7825 */ /* 0x060fe400078e022e */
[----:B------:R5:W-:Y:S02]  /*7f70*/  LDGSTS.E [R20+0x38d00], desc[UR16][R78.64], P2 ;  /* 0x38d000004e147fae */ /* 0x000be40009121850 */
[----:B---3--:R-:W-:Y:S02]  /*7f80*/  IMAD.WIDE R94, R6, 0x4, R94 ;  /* 0x00000004065e7825 */ /* 0x008fe400078e025e */
[----:B------:R3:W-:Y:S02]  /*7f90*/  LDGSTS.E [R20+0x39100], desc[UR16][R220.64], P2 ;  /* 0x39100000dc147fae */ /* 0x0007e40009121850 */
[----:B-1----:R-:W-:-:S02]  /*7fa0*/  VIADD R17, R17, 0xffffff3e ;  /* 0xffffff3e11117836 */ /* 0x002fc40000000000 */
[----:B------:R1:W-:Y:S01]  /*7fb0*/  LDGSTS.E [R20+0x39500], desc[UR16][R32.64], P2 ;  /* 0x3950000020147fae */ /* 0x0003e20009121850 */
[C---:B--2---:R-:W-:Y:S02]  /*7fc0*/  IMAD.WIDE R90, R6.reuse, 0x4, R90 ;  /* 0x00000004065a7825 */ /* 0x044fe400078e025a */
[----:B------:R-:W-:Y:S01]  /*7fd0*/  ISETP.GE.U32.AND P6, PT, R17, 0x7ffffeff, PT ;  /* 0x7ffffeff1100780c */ /* 0x000fe20003fc6070 */
[----:B------:R2:W-:Y:S01]  /*7fe0*/  LDGSTS.E [R20+0x39900], desc[UR16][R38.64], P2 ;  /* 0x3990000026147fae */ /* 0x0005e20009121850 */
[----:B------:R-:W2:Y:S01]  /*7ff0*/  LDC R17, c[0x0][0x230] ;  /* 0x00008c00ff117b82 */ /* 0x000ea20000000800 */
[C---:B----4-:R-:W-:Y:S02]  /*8000*/  IMAD.WIDE R86, R6.reuse, 0x4, R86 ;  /* 0x0000000406567825 */ /* 0x050fe400078e0256 */
[----:B------:R4:W-:Y:S02]  /*8010*/  LDGSTS.E [R20+0x39d00], desc[UR16][R36.64], P2 ;  /* 0x39d0000024147fae */ /* 0x0009e40009121850 */
[----:B-----5:R-:W-:-:S02]  /*8020*/  IMAD.WIDE R78, R6, 0x4, R78 ;  /* 0x00000004064e7825 */ /* 0x020fc400078e024e */
[----:B------:R5:W-:Y:S02]  /*8030*/  LDGSTS.E [R19+0x38200], desc[UR16][R68.64], P2 ;  /* 0x3820000044137fae */ /* 0x000be40009121850 */
[C---:B---3--:R-:W-:Y:S02]  /*8040*/  IMAD.WIDE R220, R6.reuse, 0x4, R220 ;  /* 0x0000000406dc7825 */ /* 0x048fe400078e02dc */
[----:B------:R3:W-:Y:S02]  /*8050*/  LDGSTS.E [R19+0x38600], desc[UR16][R74.64], P2 ;  /* 0x386000004a137fae */ /* 0x0007e40009121850 */
[C---:B-1----:R-:W-:Y:S02]  /*8060*/  IMAD.WIDE R32, R6.reuse, 0x4, R32 ;  /* 0x0000000406207825 */ /* 0x042fe400078e0220 */
[----:B------:R1:W-:Y:S02]  /*8070*/  LDGSTS.E [R19+0x38a00], desc[UR16][R72.64], P2 ;  /* 0x38a0000048137fae */ /* 0x0003e40009121850 */
[----:B--2---:R-:W-:-:S02]  /*8080*/  IMAD.WIDE R38, R6, 0x4, R38 ;  /* 0x0000000406267825 */ /* 0x004fc400078e0226 */
[----:B------:R2:W-:Y:S02]  /*8090*/  LDGSTS.E [R19+0x38e00], desc[UR16][R70.64], P2 ;  /* 0x38e0000046137fae */ /* 0x0005e40009121850 */
[C---:B----4-:R-:W-:Y:S02]  /*80a0*/  IMAD.WIDE R36, R6.reuse, 0x4, R36 ;  /* 0x0000000406247825 */ /* 0x050fe400078e0224 */
[----:B------:R4:W-:Y:S02]  /*80b0*/  LDGSTS.E [R19+0x39200], desc[UR16][R84.64], P2 ;  /* 0x3920000054137fae */ /* 0x0009e40009121850 */
[----:B------:R-:W-:Y:S02]  /*80c0*/  VIADD R17, R17, 0xffffff3d ;  /* 0xffffff3d11117836 */ /* 0x000fe40000000000 */
[----:B------:R4:W-:Y:S01]  /*80d0*/  LDGSTS.E [R19+0x39600], desc[UR16][R82.64], P2 ;  /* 0x3960000052137fae */ /* 0x0009e20009121850 */
[C---:B-----5:R-:W-:Y:S02]  /*80e0*/  IMAD.WIDE R68, R6.reuse, 0x4, R68 ;  /* 0x0000000406447825 */ /* 0x060fe400078e0244 */
[----:B------:R-:W-:Y:S01]  /*80f0*/  ISETP.GE.U32.AND P5, PT, R17, 0x7ffffefe, PT ;  /* 0x7ffffefe1100780c */ /* 0x000fe20003fa6070 */
[----:B------:R5:W-:Y:S01]  /*8100*/  LDGSTS.E [R19+0x39a00], desc[UR16][R80.64], P2 ;  /* 0x39a0000050137fae */ /* 0x000be20009121850 */
[----:B------:R-:W5:Y:S01]  /*8110*/  LDC R17, c[0x0][0x230] ;  /* 0x00008c00ff117b82 */ /* 0x000f620000000800 */
[----:B---3--:R-:W-:-:S02]  /*8120*/  IMAD.WIDE R74, R6, 0x4, R74 ;  /* 0x00000004064a7825 */ /* 0x008fc400078e024a */
[----:B------:R3:W-:Y:S02]  /*8130*/  LDGSTS.E [R19+0x39e00], desc[UR16][R76.64], P2 ;  /* 0x39e000004c137fae */ /* 0x0007e40009121850 */
[C---:B-1----:R-:W-:Y:S02]  /*8140*/  IMAD.WIDE R72, R6.reuse, 0x4, R72 ;  /* 0x0000000406487825 */ /* 0x042fe400078e0248 */
[----:B------:R1:W-:Y:S02]  /*8150*/  LDGSTS.E [R18+0x38300], desc[UR16][R60.64], P2 ;  /* 0x383000003c127fae */ /* 0x0003e40009121850 */
[C---:B--2---:R-:W-:Y:S02]  /*8160*/  IMAD.WIDE R70, R6.reuse, 0x4, R70 ;  /* 0x0000000406467825 */ /* 0x044fe400078e0246 */
[----:B------:R2:W-:Y:S02]  /*8170*/  LDGSTS.E [R18+0x38700], desc[UR16][R56.64], P2 ;  /* 0x3870000038127fae */ /* 0x0005e40009121850 */
[----:B----4-:R-:W-:-:S02]  /*8180*/  IMAD.WIDE R84, R6, 0x4, R84 ;  /* 0x0000000406547825 */ /* 0x010fc400078e0254 */
[----:B------:R4:W-:Y:S02]  /*8190*/  LDGSTS.E [R18+0x38b00], desc[UR16][R48.64], P2 ;  /* 0x38b0000030127fae */ /* 0x0009e40009121850 */
[C---:B------:R-:W-:Y:S02]  /*81a0*/  IMAD.WIDE R82, R6.reuse, 0x4, R82 ;  /* 0x0000000406527825 */ /* 0x040fe400078e0252 */
[----:B------:R4:W-:Y:S02]  /*81b0*/  LDGSTS.E [R18+0x38f00], desc[UR16][R54.64], P2 ;  /* 0x38f0000036127fae */ /* 0x0009e40009121850 */
[----:B-----5:R-:W-:Y:S02]  /*81c0*/  IMAD.WIDE R80, R6, 0x4, R80 ;  /* 0x0000000406507825 */ /* 0x020fe400078e0250 */
[----:B------:R5:W-:Y:S02]  /*81d0*/  LDGSTS.E [R18+0x39300], desc[UR16][R66.64], P2 ;  /* 0x3930000042127fae */ /* 0x000be40009121850 */
[----:B------:R-:W-:-:S02]  /*81e0*/  VIADD R17, R17, 0xffffff3c ;  /* 0xffffff3c11117836 */ /* 0x000fc40000000000 */
[----:B------:R5:W-:Y:S01]  /*81f0*/  LDGSTS.E [R18+0x39700], desc[UR16][R58.64], P2 ;  /* 0x397000003a127fae */ /* 0x000be20009121850 */
[C---:B---3--:R-:W-:Y:S02]  /*8200*/  IMAD.WIDE R76, R6.reuse, 0x4, R76 ;  /* 0x00000004064c7825 */ /* 0x048fe400078e024c */
[----:B------:R-:W-:Y:S01]  /*8210*/  ISETP.GE.U32.AND P4, PT, R17, 0x7ffffefd, PT ;  /* 0x7ffffefd1100780c */ /* 0x000fe20003f86070 */
[----:B------:R3:W-:Y:S01]  /*8220*/  LDGSTS.E [R18+0x39b00], desc[UR16][R64.64], P2 ;  /* 0x39b0000040127fae */ /* 0x0007e20009121850 */
[----:B------:R-:W3:Y:S01]  /*8230*/  LDC R17, c[0x0][0x230] ;  /* 0x00008c00ff117b82 */ /* 0x000ee20000000800 */
[C---:B-1----:R-:W-:Y:S02]  /*8240*/  IMAD.WIDE R60, R6.reuse, 0x4, R60 ;  /* 0x00000004063c7825 */ /* 0x042fe400078e023c */
[----:B------:R1:W-:Y:S02]  /*8250*/  LDGSTS.E [R18+0x39f00], desc[UR16][R62.64], P2 ;  /* 0x39f000003e127fae */ /* 0x0003e40009121850 */
[----:B--2---:R-:W-:-:S02]  /*8260*/  IMAD.WIDE R56, R6, 0x4, R56 ;  /* 0x0000000406387825 */ /* 0x004fc400078e0238 */
[----:B------:R-:W0:Y:S02]  /*8270*/  LDGDEPBAR ;  /* 0x00000000000079af */ /* 0x000e240000000000 */
[C---:B----4-:R-:W-:Y:S01]  /*8280*/  IMAD.WIDE R48, R6.reuse, 0x4, R48 ;  /* 0x0000000406307825 */ /* 0x050fe200078e0230 */
[----:B------:R-:W-:Y:S03]  /*8290*/  BAR.SYNC.DEFER_BLOCKING 0x0 ;  /* 0x0000000000007b1d */ /* 0x000fe60000010000 */
[----:B------:R-:W-:-:S04]  /*82a0*/  IMAD.WIDE R54, R6, 0x4, R54 ;  /* 0x0000000406367825 */ /* 0x000fc800078e0236 */
[----:B-----5:R-:W-:-:S04]  /*82b0*/  IMAD.WIDE R66, R6, 0x4, R66 ;  /* 0x0000000406427825 */ /* 0x020fc800078e0242 */
[----:B------:R-:W-:-:S04]  /*82c0*/  IMAD.WIDE R58, R6, 0x4, R58 ;  /* 0x00000004063a7825 */ /* 0x000fc800078e023a */
[----:B---3--:R-:W-:Y:S02]  /*82d0*/  VIADD R17, R17, 0xffffff1f ;  /* 0xffffff1f11117836 */ /* 0x008fe40000000000 */
[----:B------:R-:W-:-:S03]  /*82e0*/  IMAD.WIDE R64, R6, 0x4, R64 ;  /* 0x0000000406407825 */ /* 0x000fc600078e0240 */
[----:B------:R-:W-:Y:S01]  /*82f0*/  ISETP.GE.U32.AND P3, PT, R17, 0x7ffffee0, PT ;  /* 0x7ffffee01100780c */ /* 0x000fe20003f66070 */
[----:B-1----:R-:W-:Y:S01]  /*8300*/  IMAD.WIDE R62, R6, 0x4, R62 ;  /* 0x00000004063e7825 */ /* 0x002fe200078e023e */
[----:B------:R-:W1:Y:S01]  /*8310*/  LDC R17, c[0x0][0x230] ;  /* 0x00008c00ff117b82 */ /* 0x000e620000000800 */
[----:B------:R-:W-:Y:S01]  /*8320*/  @!PT LDS RZ, [RZ] ;  /* 0x00000000fffff984 */ /* 0x000fe20000000800 */
[----:B------:R-:W-:Y:S01]  /*8330*/  @!PT LDS RZ, [RZ] ;  /* 0x00000000fffff984 */ /* 0x000fe20000000800 */
[----:B------:R-:W-:Y:S01]  /*8340*/  @!PT LDS RZ, [RZ] ;  /* 0x00000000fffff984 */ /* 0x000fe20000000800 */
[----:B------:R2:W-:Y:S04]  /*8350*/  LDGSTS.E [R29+0x18000], desc[UR16][R88.64], !P1 ;  /* 0x18000000581d7fae */ /* 0x0005e8000c921850 */
[----:B------:R3:W-:Y:S04]  /*8360*/  LDGSTS.E [R29+0x18004], desc[UR16][R216.64], !P6 ;  /* 0x18004000d81d7fae */ /* 0x0007e8000f121850 */
[----:B------:R4:W-:Y:S04]  /*8370*/  LDGSTS.E [R29+0x18008], desc[UR16][R218.64], !P5 ;  /* 0x18008000da1d7fae */ /* 0x0009e8000e921850 */
[----:B------:R5:W-:Y:S01]  /*8380*/  LDGSTS.E [R29+0x1800c], desc[UR16][R212.64], !P4 ;  /* 0x1800c000d41d7fae */ /* 0x000be2000e121850 */
[----:B--2---:R-:W-:-:S03]  /*8390*/  IMAD.WIDE R88, R5, 0x4, R88 ;  /* 0x0000000405587825 */ /* 0x004fc600078e0258 */
[----:B------:R2:W-:Y:S01]  /*83a0*/  LDGSTS.E [R29+0x1c000], desc[UR16][R214.64], !P3 ;  /* 0x1c000000d61d7fae */ /* 0x0005e2000d921850 */
[----:B---3--:R-:W-:-:S04]  /*83b0*/  IMAD.WIDE R216, R5, 0x4, R216 ;  /* 0x0000000405d87825 */ /* 0x008fc800078e02d8 */
[----:B-1----:R-:W-:Y:S02]  /*83c0*/  VIADD R17, R17, 0xffffff1e ;  /* 0xffffff1e11117836 */ /* 0x002fe40000000000 */
[----:B----4-:R-:W-:-:S03]  /*83d0*/  IMAD.WIDE R218, R5, 0x4, R218 ;  /* 0x0000000405da7825 */ /* 0x010fc600078e02da */
[----:B------:R-:W-:Y:S01]  /*83e0*/  ISETP.GE.U32.AND P2, PT, R17, 0x7ffffedf, PT ;  /* 0x7ffffedf1100780c */ /* 0x000fe20003f46070 */
[C---:B-----5:R-:W-:Y:S01]  /*83f0*/  IMAD.WIDE R212, R5.reuse, 0x4, R212 ;  /* 0x0000000405d47825 */ /* 0x060fe200078e02d4 */
        /* <DEDUP_REMOVED lines=290> */
[----:B------:R-:W-:Y:S01]  /*9620*/  ISETP.GE.U32.AND P4, PT, R17, 0x7ffffec0, PT ;  /* 0x7ffffec01100780c */ /* 0x000fe20003f86070 */
[----:B------:R-:W-:-:S05]  /*9630*/  VIADD R17, R228, 0xffffff00 ;  /* 0xffffff00e4117836 */ /* 0x000fca0000000000 */
[----:B------:R-:W-:-:S13]  /*9640*/  ISETP.GE.U32.AND P3, PT, R17, 0x7ffffec1, PT ;  /* 0x7ffffec11100780c */ /* 0x000fda0003f66070 */
[----:B------:R1:W-:Y:S04]  /*9650*/  LDGSTS.E [R22+0x1c00c], desc[UR16][R96.64], !P3 ;  /* 0x1c00c00060167fae */ /* 0x0003e8000d921850 */
[----:B------:R-:W0:Y:S04]  /*9660*/  LDGDEPBAR ;  /* 0x00000000000079af */ /* 0x000e280000000000 */
[----:B------:R2:W-:Y:S04]  /*9670*/  LDGSTS.E [R21+0x3c000], desc[UR16][R140.64], P0 ;  /* 0x3c0000008c157fae */ /* 0x0005e80008121850 */
[----:B------:R3:W-:Y:S01]  /*9680*/  LDGSTS.E [R21+0x3c400], desc[UR16][R44.64], P0 ;  /* 0x3c4000002c157fae */ /* 0x0007e20008121850 */
[----:B-1----:R-:W-:-:S03]  /*9690*/  IMAD.WIDE R96, R5, 0x4, R96 ;  /* 0x0000000405607825 */ /* 0x002fc600078e0260 */
[----:B------:R1:W-:Y:S04]  /*96a0*/  LDGSTS.E [R21+0x3c800], desc[UR16][R42.64], P0 ;  /* 0x3c8000002a157fae */ /* 0x0003e80008121850 */
[----:B------:R4:W-:Y:S01]  /*96b0*/  LDGSTS.E [R21+0x3cc00], desc[UR16][R40.64], P0 ;  /* 0x3cc0000028157fae */ /* 0x0009e20008121850 */
[----:B--2---:R-:W-:-:S03]  /*96c0*/  IMAD.WIDE R140, R6, 0x4, R140 ;  /* 0x00000004068c7825 */ /* 0x004fc600078e028c */
[----:B------:R2:W-:Y:S01]  /*96d0*/  LDGSTS.E [R21+0x3d000], desc[UR16][R222.64], P0 ;  /* 0x3d000000de157fae */ /* 0x0005e20008121850 */
[----:B---3--:R-:W-:-:S03]  /*96e0*/  IMAD.WIDE R44, R6, 0x4, R44 ;  /* 0x00000004062c7825 */ /* 0x008fc600078e022c */
[----:B------:R3:W-:Y:S01]  /*96f0*/  LDGSTS.E [R21+0x3d400], desc[UR16][R52.64], P0 ;  /* 0x3d40000034157fae */ /* 0x0007e20008121850 */
[----:B-1----:R-:W-:-:S03]  /*9700*/  IMAD.WIDE R42, R6, 0x4, R42 ;  /* 0x00000004062a7825 */ /* 0x002fc600078e022a */
[----:B------:R1:W-:Y:S01]  /*9710*/  LDGSTS.E [R21+0x3d800], desc[UR16][R50.64], P0 ;  /* 0x3d80000032157fae */ /* 0x0003e20008121850 */
[----:B----4-:R-:W-:-:S03]  /*9720*/  IMAD.WIDE R40, R6, 0x4, R40 ;  /* 0x0000000406287825 */ /* 0x010fc600078e0228 */
        /* <DEDUP_REMOVED lines=44> */
[----:B------:R-:W-:Y:S01]  /*99f0*/  LDGSTS.E [R18+0x3d700], desc[UR16][R58.64], P0 ;  /* 0x3d7000003a127fae */ /* 0x000fe20008121850 */
[----:B-1----:R-:W-:-:S03]  /*9a00*/  IMAD.WIDE R48, R6, 0x4, R48 ;  /* 0x0000000406307825 */ /* 0x002fc600078e0230 */
[----:B------:R1:W-:Y:S01]  /*9a10*/  LDGSTS.E [R18+0x3db00], desc[UR16][R64.64], P0 ;  /* 0x3db0000040127fae */ /* 0x0003e20008121850 */
[----:B----4-:R-:W-:-:S03]  /*9a20*/  IMAD.WIDE R54, R6, 0x4, R54 ;  /* 0x0000000406367825 */ /* 0x010fc600078e0236 */
[----:B------:R-:W-:Y:S01]  /*9a30*/  LDGSTS.E [R18+0x3df00], desc[UR16][R62.64], P0 ;  /* 0x3df000003e127fae */ /* 0x000fe20008121850 */
[----:B--2---:R-:W-:-:S03]  /*9a40*/  IMAD.WIDE R66, R6, 0x4, R66 ;  /* 0x0000000406427825 */ /* 0x004fc600078e0242 */
[----:B------:R-:W0:Y:S01]  /*9a50*/  LDGDEPBAR ;  /* 0x00000000000079af */ /* 0x000e220000000000 */
[----:B------:R-:W-:Y:S01]  /*9a60*/  BAR.SYNC.DEFER_BLOCKING 0x0 ;  /* 0x0000000000007b1d */ /* 0x000fe20000010000 */
[----:B-1----:R-:W-:-:S05]  /*9a70*/  IMAD.WIDE R64, R6, 0x4, R64 ;  /* 0x0000000406407825 */ /* 0x002fca00078e0240 */
[----:B------:R-:W-:Y:S01]  /*9a80*/  @!PT LDS RZ, [RZ] ;  /* 0x00000000fffff984 */ /* 0x000fe20000000800 */
[----:B------:R-:W-:Y:S01]  /*9a90*/  @!PT LDS RZ, [RZ] ;  /* 0x00000000fffff984 */ /* 0x000fe20000000800 */
[----:B------:R-:W-:Y:S01]  /*9aa0*/  @!PT LDS RZ, [RZ] ;  /* 0x00000000fffff984 */ /* 0x000fe20000000800 */
[----:B------:R1:W-:Y:S02]  /*9ab0*/  LDGSTS.E [R29+0x20000], desc[UR16][R88.64], !P4 ;  /* 0x20000000581d7fae */ /* 0x0003e4000e121850 */
[----:B-1----:R-:W1:Y:S08]  /*9ac0*/  LDC R88, c[0x0][0x230] ;  /* 0x00008c00ff587b82 */ /* 0x002e700000000800 */
[----:B------:R-:W2:Y:S01]  /*9ad0*/  LDC R89, c[0x0][0x230] ;  /* 0x00008c00ff597b82 */ /* 0x000ea20000000800 */
[----:B-1----:R-:W-:-:S05]  /*9ae0*/  VIADD R88, R88, 0xfffffefe ;  /* 0xfffffefe58587836 */ /* 0x002fca0000000000 */
[----:B------:R-:W-:Y:S02]  /*9af0*/  ISETP.GE.U32.AND P0, PT, R88, 0x7ffffebf, PT ;  /* 0x7ffffebf5800780c */ /* 0x000fe40003f06070 */
[----:B------:R-:W1:Y:S01]  /*9b00*/  LDC R88, c[0x0][0x230] ;  /* 0x00008c00ff587b82 */ /* 0x000e620000000800 */
[----:B--2---:R-:W-:-:S10]  /*9b10*/  VIADD R89, R89, 0xfffffefc ;  /* 0xfffffefc59597836 */ /* 0x004fd40000000000 */
[----:B------:R2:W-:Y:S02]  /*9b20*/  LDGSTS.E [R29+0x20004], desc[UR16][R216.64], !P0 ;  /* 0x20004000d81d7fae */ /* 0x0005e4000c121850 */
[----:B--2---:R-:W2:Y:S01]  /*9b30*/  LDC R216, c[0x0][0x230] ;  /* 0x00008c00ffd87b82 */ /* 0x004ea20000000800 */
[----:B-1----:R-:W-:-:S05]  /*9b40*/  VIADD R88, R88, 0xfffffefd ;  /* 0xfffffefd58587836 */ /* 0x002fca0000000000 */
[----:B------:R-:W-:-:S13]  /*9b50*/  ISETP.GE.U32.AND P0, PT, R88, 0x7ffffebe, PT ;  /* 0x7ffffebe5800780c */ /* 0x000fda0003f06070 */
[----:B------:R-:W-:Y:S01]  /*9b60*/  LDGSTS.E [R29+0x20008], desc[UR16][R218.64], !P0 ;  /* 0x20008000da1d7fae */ /* 0x000fe2000c121850 */
[----:B------:R-:W-:Y:S02]  /*9b70*/  ISETP.GE.U32.AND P0, PT, R89, 0x7ffffebd, PT ;  /* 0x7ffffebd5900780c */ /* 0x000fe40003f06070 */
[----:B------:R-:W1:Y:S01]  /*9b80*/  LDC R89, c[0x0][0x230] ;  /* 0x00008c00ff597b82 */ /* 0x000e620000000800 */
[----:B--2---:R-:W-:-:S05]  /*9b90*/  VIADD R88, R216, 0xfffffedf ;  /* 0xfffffedfd8587836 */ /* 0x004fca0000000000 */
[----:B------:R-:W-:Y:S02]  /*9ba0*/  ISETP.GE.U32.AND P1, PT, R88, 0x7ffffea0, PT ;  /* 0x7ffffea05800780c */ /* 0x000fe40003f26070 */
[----:B------:R-:W2:Y:S03]  /*9bb0*/  LDC R88, c[0x0][0x230] ;  /* 0x00008c00ff587b82 */ /* 0x000ea60000000800 */
[----:B------:R3:W-:Y:S08]  /*9bc0*/  LDGSTS.E [R29+0x2000c], desc[UR16][R212.64], !P0 ;  /* 0x2000c000d41d7fae */ /* 0x0007f0000c121850 */
[----:B------:R-:W-:Y:S01]  /*9bd0*/  LDGSTS.E [R29+0x24000], desc[UR16][R214.64], !P1 ;  /* 0x24000000d61d7fae */ /* 0x000fe2000c921850 */
[----:B---3--:R-:W3:Y:S01]  /*9be0*/  LDC R212, c[0x0][0x230] ;  /* 0x00008c00ffd47b82 */ /* 0x008ee20000000800 */
[----:B--2---:R-:W-:-:S05]  /*9bf0*/  VIADD R88, R88, 0xfffffede ;  /* 0xfffffede58587836 */ /* 0x004fca0000000000 */
[----:B------:R-:W-:Y:S01]  /*9c00*/  ISETP.GE.U32.AND P0, PT, R88, 0x7ffffe9f, PT ;  /* 0x7ffffe9f5800780c */ /* 0x000fe20003f06070 */
[----:B-1----:R-:W-:Y:S02]  /*9c10*/  VIADD R88, R89, 0xfffffedd ;  /* 0xfffffedd59587836 */ /* 0x002fe40000000000 */
[----:B------:R-:W1:Y:S10]  /*9c20*/  LDC R89, c[0x0][0x230] ;  /* 0x00008c00ff597b82 */ /* 0x000e740000000800 */
[----:B------:R2:W-:Y:S01]  /*9c30*/  LDGSTS.E [R29+0x24004], desc[UR16][R206.64], !P0 ;  /* 0x24004000ce1d7fae */ /* 0x0005e2000c121850 */
[----:B------:R-:W-:Y:S01]  /*9c40*/  ISETP.GE.U32.AND P0, PT, R88, 0x7ffffe9e, PT ;  /* 0x7ffffe9e5800780c */ /* 0x000fe20003f06070 */
[----:B---3--:R-:W-:-:S05]  /*9c50*/  VIADD R88, R212, 0xfffffedc ;  /* 0xfffffedcd4587836 */ /* 0x008fca0000000000 */
[----:B------:R-:W-:Y:S01]  /*9c60*/  ISETP.GE.U32.AND P1, PT, R88, 0x7ffffe9d, PT ;  /* 0x7ffffe9d5800780c */ /* 0x000fe20003f26070 */
[----:B--2---:R-:W2:Y:S06]  /*9c70*/  LDC R206, c[0x0][0x230] ;  /* 0x00008c00ffce7b82 */ /* 0x004eac0000000800 */
[----:B------:R-:W-:Y:S01]  /*9c80*/  LDGSTS.E [R29+0x24008], desc[UR16][R208.64], !P0 ;  /* 0x24008000d01d7fae */ /* 0x000fe2000c121850 */
[----:B-1----:R-:W-:-:S05]  /*9c90*/  VIADD R88, R89, 0xfffffefb ;  /* 0xfffffefb59587836 */ /* 0x002fca0000000000 */
[----:B------:R2:W-:Y:S01]  /*9ca0*/  LDGSTS.E [R29+0x2400c], desc[UR16][R210.64], !P1 ;  /* 0x2400c000d21d7fae */ /* 0x0005e2000c921850 */
[----:B------:R-:W-:Y:S01]  /*9cb0*/  ISETP.GE.U32.AND P0, PT, R88, 0x7ffffebc, PT ;  /* 0x7ffffebc5800780c */ /* 0x000fe20003f06070 */
[----:B------:R-:W1:Y:S08]  /*9cc0*/  LDC R89, c[0x0][0x230] ;  /* 0x00008c00ff597b82 */ /* 0x000e700000000800 */
[----:B------:R-:W3:Y:S04]  /*9cd0*/  LDC R88, c[0x0][0x230] ;  /* 0x00008c00ff587b82 */ /* 0x000ee80000000800 */
[----:B------:R4:W-:Y:S01]  /*9ce0*/  LDGSTS.E [R28+0x20000], desc[UR16][R190.64], !P0 ;  /* 0x20000000be1c7fae */ /* 0x0009e2000c121850 */
[----:B--2---:R-:W-:-:S03]  /*9cf0*/  VIADD R29, R206, 0xfffffefa ;  /* 0xfffffeface1d7836 */ /* 0x004fc60000000000 */
[----:B------:R-:W2:Y:S02]  /*9d00*/  LDC R206, c[0x0][0x230] ;  /* 0x00008c00ffce7b82 */ /* 0x000ea40000000800 */
[----:B------:R-:W-:-:S06]  /*9d10*/  ISETP.GE.U32.AND P1, PT, R29, 0x7ffffebb, PT ;  /* 0x7ffffebb1d00780c */ /* 0x000fcc0003f26070 */
[----:B------:R-:W5:Y:S01]  /*9d20*/  LDC R29, c[0x0][0x230] ;  /* 0x00008c00ff1d7b82 */ /* 0x000f620000000800 */
[----:B-1----:R-:W-:Y:S02]  /*9d30*/  VIADD R89, R89, 0xfffffeda ;  /* 0xfffffeda59597836 */ /* 0x002fe40000000000 */
[----:B---3--:R-:W-:-:S05]  /*9d40*/  VIADD R88, R88, 0xfffffef8 ;  /* 0xfffffef858587836 */ /* 0x008fca0000000000 */
[----:B----4-:R-:W1:Y:S01]  /*9d50*/  LDC R191, c[0x0][0x230] ;  /* 0x00008c00ffbf7b82 */ /* 0x010e620000000800 */
[----:B------:R3:W-:Y:S01]  /*9d60*/  LDGSTS.E [R28+0x20004], desc[UR16][R204.64], !P1 ;  /* 0x20004000cc1c7fae */ /* 0x0007e2000c921850 */
[----:B------:R-:W-:-:S06]  /*9d70*/  ISETP.GE.U32.AND P1, PT, R88, 0x7ffffeb9, PT ;  /* 0x7ffffeb95800780c */ /* 0x000fcc0003f26070 */
[----:B------:R-:W4:Y:S01]  /*9d80*/  LDC R190, c[0x0][0x230] ;  /* 0x00008c00ffbe7b82 */ /* 0x000f220000000800 */
[----:B-----5:R-:W-:-:S07]  /*9d90*/  VIADD R29, R29, 0xfffffef9 ;  /* 0xfffffef91d1d7836 */ /* 0x020fce0000000000 */
[----:B---3--:R-:W3:Y:S01]  /*9da0*/  LDC R204, c[0x0][0x230] ;  /* 0x00008c00ffcc7b82 */ /* 0x008ee20000000800 */
[----:B------:R-:W-:Y:S01]  /*9db0*/  ISETP.GE.U32.AND P0, PT, R29, 0x7ffffeba, PT ;  /* 0x7ffffeba1d00780c */ /* 0x000fe20003f06070 */
[----:B--2---:R-:W-:Y:S02]  /*9dc0*/  VIADD R29, R206, 0xfffffedb ;  /* 0xfffffedbce1d7836 */ /* 0x004fe40000000000 */
[----:B-1----:R-:W-:-:S03]  /*9dd0*/  VIADD R88, R191, 0xfffffed9 ;  /* 0xfffffed9bf587836 */ /* 0x002fc60000000000 */
[----:B------:R-:W-:Y:S01]  /*9de0*/  ISETP.GE.U32.AND P2, PT, R29, 0x7ffffe9c, PT ;  /* 0x7ffffe9c1d00780c */ /* 0x000fe20003f46070 */
[----:B------:R-:W1:Y:S06]  /*9df0*/  LDC R191, c[0x0][0x230] ;  /* 0x00008c00ffbf7b82 */ /* 0x000e6c0000000800 */
[----:B------:R-:W-:Y:S01]  /*9e00*/  LDGSTS.E [R28+0x20008], desc[UR16][R186.64], !P0 ;  /* 0x20008000ba1c7fae */ /* 0x000fe2000c121850 */
[----:B------:R-:W-:Y:S02]  /*9e10*/  ISETP.GE.U32.AND P0, PT, R89, 0x7ffffe9b, PT ;  /* 0x7ffffe9b5900780c */ /* 0x000fe40003f06070 */
[----:B------:R-:W2:Y:S01]  /*9e20*/  LDC R89, c[0x0][0x230] ;  /* 0x00008c00ff597b82 */ /* 0x000ea20000000800 */
[----:B------:R5:W-:Y:S01]  /*9e30*/  LDGSTS.E [R28+0x2000c], desc[UR16][R200.64], !P1 ;  /* 0x2000c000c81c7fae */ /* 0x000be2000c921850 */
[----:B------:R-:W-:Y:S01]  /*9e40*/  ISETP.GE.U32.AND P1, PT, R88, 0x7ffffe9a, PT ;  /* 0x7ffffe9a5800780c */ /* 0x000fe20003f26070 */
[----:B----4-:R-:W-:-:S02]  /*9e50*/  VIADD R88, R190, 0xfffffef7 ;  /* 0xfffffef7be587836 */ /* 0x010fc40000000000 */
[----:B---3--:R-:W-:Y:S01]  /*9e60*/  VIADD R29, R204, 0xfffffed8 ;  /* 0xfffffed8cc1d7836 */ /* 0x008fe20000000000 */
[----:B------:R-:W-:Y:S02]  /*9e70*/  LDGSTS.E [R28+0x24000], desc[UR16][R202.64], !P2 ;  /* 0x24000000ca1c7fae */ /* 0x000fe4000d121850 */
[----:B------:R-:W3:Y:S02]  /*9e80*/  LDC R190, c[0x0][0x230] ;  /* 0x00008c00ffbe7b82 */ /* 0x000ee40000000800 */
[----:B------:R-:W-:Y:S01]  /*9e90*/  ISETP.GE.U32.AND P2, PT, R29, 0x7ffffe99, PT ;  /* 0x7ffffe991d00780c */ /* 0x000fe20003f46070 */
[----:B------:R-:W-:Y:S01]  /*9ea0*/  LDGSTS.E [R28+0x24004], desc[UR16][R196.64], !P0 ;  /* 0x24004000c41c7fae */ /* 0x000fe2000c121850 */
[----:B------:R-:W-:-:S03]  /*9eb0*/  ISETP.GE.U32.AND P0, PT, R88, 0x7ffffeb8, PT ;  /* 0x7ffffeb85800780c */ /* 0x000fc60003f06070 */
[----:B------:R4:W-:Y:S01]  /*9ec0*/  LDGSTS.E [R28+0x24008], desc[UR16][R174.64], !P1 ;  /* 0x24008000ae1c7fae */ /* 0x0009e2000c921850 */
[----:B-----5:R-:W5:Y:S07]  /*9ed0*/  LDC R201, c[0x0][0x230] ;  /* 0x00008c00ffc97b82 */ /* 0x020f6e0000000800 */
[----:B------:R3:W-:Y:S01]  /*9ee0*/  LDGSTS.E [R28+0x2400c], desc[UR16][R198.64], !P2 ;  /* 0x2400c000c61c7fae */ /* 0x0007e2000d121850 */
[----:B------:R-:W3:Y:S01]  /*9ef0*/  LDC R187, c[0x0][0x230] ;  /* 0x00008c00ffbb7b82 */ /* 0x000ee20000000800 */
[----:B--2---:R-:W-:-:S02]  /*9f00*/  VIADD R89, R89, 0xfffffef5 ;  /* 0xfffffef559597836 */ /* 0x004fc40000000000 */
[----:B------:R-:W-:Y:S03]  /*9f10*/  LDGSTS.E [R27+0x20000], desc[UR16][R176.64], !P0 ;  /* 0x20000000b01b7fae */ /* 0x000fe6000c121850 */
[----:B------:R-:W-:Y:S02]  /*9f20*/  ISETP.GE.U32.AND P2, PT, R89, 0x7ffffeb6, PT ;  /* 0x7ffffeb65900780c */ /* 0x000fe40003f46070 */
[----:B------:R-:W2:Y:S08]  /*9f30*/  LDC R200, c[0x0][0x230] ;  /* 0x00008c00ffc87b82 */ /* 0x000eb00000000800 */
[----:B------:R-:W2:Y:S01]  /*9f40*/  LDC R186, c[0x0][0x230] ;  /* 0x00008c00ffba7b82 */ /* 0x000ea20000000800 */
[----:B-----5:R-:W-:-:S05]  /*9f50*/  VIADD R29, R201, 0xfffffef6 ;  /* 0xfffffef6c91d7836 */ /* 0x020fca0000000000 */
[----:B------:R-:W-:Y:S01]  /*9f60*/  ISETP.GE.U32.AND P1, PT, R29, 0x7ffffeb7, PT ;  /* 0x7ffffeb71d00780c */ /* 0x000fe20003f26070 */
[----:B-1----:R-:W-:Y:S01]  /*9f70*/  VIADD R29, R191, 0xfffffed7 ;  /* 0xfffffed7bf1d7836 */ /* 0x002fe20000000000 */
[----:B----4-:R-:W1:Y:S01]  /*9f80*/  LDC R174, c[0x0][0x230] ;  /* 0x00008c00ffae7b82 */ /* 0x010e620000000800 */
[----:B---3--:R-:W-:-:S03]  /*9f90*/  VIADD R88, R187, 0xfffffef4 ;  /* 0xfffffef4bb587836 */ /* 0x008fc60000000000 */
[----:B------:R-:W-:Y:S01]  /*9fa0*/  ISETP.GE.U32.AND P4, PT, R29, 0x7ffffe98, PT ;  /* 0x7ffffe981d00780c */ /* 0x000fe20003f86070 */
[----:B------:R-:W-:Y:S01]  /*9fb0*/  VIADD R29, R190, 0xfffffef3 ;  /* 0xfffffef3be1d7836 */ /* 0x000fe20000000000 */
[----:B------:R-:W-:Y:S02]  /*9fc0*/  ISETP.GE.U32.AND P3, PT, R88, 0x7ffffeb5, PT ;  /* 0x7ffffeb55800780c */ /* 0x000fe40003f66070 */
[----:B------:R-:W3:Y:S01]  /*9fd0*/  LDC R89, c[0x0][0x230] ;  /* 0x00008c00ff597b82 */ /* 0x000ee20000000800 */
[----:B--2---:R-:W-:Y:S01]  /*9fe0*/  VIADD R28, R200, 0xfffffed6 ;  /* 0xfffffed6c81c7836 */ /* 0x004fe20000000000 */
[----:B------:R-:W-:Y:S01]  /*9ff0*/  ISETP.GE.U32.AND P0, PT, R29, 0x7ffffeb4, PT ;  /* 0x7ffffeb41d00780c */ /* 0x000fe20003f06070 */
[----:B------:R-:W-:Y:S03]  /*a000*/  LDGSTS.E [R27+0x20004], desc[UR16][R194.64], !P1 ;  /* 0x20004000c21b7fae */ /* 0x000fe6000c921850 */
[----:B------:R-:W-:Y:S01]  /*a010*/  ISETP.GE.U32.AND P5, PT, R28, 0x7ffffe97, PT ;  /* 0x7ffffe971c00780c */ /* 0x000fe20003fa6070 */
[----:B------:R-:W-:Y:S01]  /*a020*/  LDGSTS.E [R27+0x20008], desc[UR16][R182.64], !P2 ;  /* 0x20008000b61b7fae */ /* 0x000fe2000d121850 */
[----:B------:R-:W2:Y:S01]  /*a030*/  LDC R88, c[0x0][0x230] ;  /* 0x00008c00ff587b82 */ /* 0x000ea20000000800 */
[----:B------:R-:W-:-:S02]  /*a040*/  VIADD R28, R186, 0xfffffed5 ;  /* 0xfffffed5ba1c7836 */ /* 0x000fc40000000000 */
[----:B------:R-:W-:Y:S03]  /*a050*/  LDGSTS.E [R27+0x2000c], desc[UR16][R188.64], !P3 ;  /* 0x2000c000bc1b7fae */ /* 0x000fe6000d921850 */
[----:B------:R-:W-:Y:S01]  /*a060*/  ISETP.GE.U32.AND P6, PT, R28, 0x7ffffe96, PT ;  /* 0x7ffffe961c00780c */ /* 0x000fe20003fc6070 */
[----:B------:R4:W-:Y:S01]  /*a070*/  LDGSTS.E [R27+0x24000], desc[UR16][R170.64], !P4 ;  /* 0x24000000aa1b7fae */ /* 0x0009e2000e121850 */
[----:B------:R-:W5:Y:S01]  /*a080*/  LDC R187, c[0x0][0x230] ;  /* 0x00008c00ffbb7b82 */ /* 0x000f620000000800 */
[----:B-1----:R-:W-:Y:S02]  /*a090*/  VIADD R28, R174, 0xfffffed4 ;  /* 0xfffffed4ae1c7836 */ /* 0x002fe40000000000 */
[----:B------:R-:W-:Y:S03]  /*a0a0*/  LDGSTS.E [R27+0x24004], desc[UR16][R192.64], !P5 ;  /* 0x24004000c01b7fae */ /* 0x000fe6000e921850 */
[----:B------:R-:W-:-:S02]  /*a0b0*/  ISETP.GE.U32.AND P4, PT, R28, 0x7ffffe95, PT ;  /* 0x7ffffe951c00780c */ /* 0x000fc40003f86070 */
[----:B------:R-:W1:Y:S01]  /*a0c0*/  LDC R175, c[0x0][0x230] ;  /* 0x00008c00ffaf7b82 */ /* 0x000e620000000800 */
[----:B---3--:R-:W-:Y:S02]  /*a0d0*/  VIADD R89, R89, 0xfffffef2 ;  /* 0xfffffef259597836 */ /* 0x008fe40000000000 */
[----:B------:R-:W-:Y:S03]  /*a0e0*/  LDGSTS.E [R27+0x24008], desc[UR16][R184.64], !P6 ;  /* 0x24008000b81b7fae */ /* 0x000fe6000f121850 */
[----:B------:R-:W-:Y:S02]  /*a0f0*/  ISETP.GE.U32.AND P1, PT, R89, 0x7ffffeb3, PT ;  /* 0x7ffffeb35900780c */ /* 0x000fe40003f26070 */
[----:B----4-:R-:W3:Y:S01]  /*a100*/  LDC R170, c[0x0][0x230] ;  /* 0x00008c00ffaa7b82 */ /* 0x010ee20000000800 */
[----:B--2---:R-:W-:Y:S02]  /*a110*/  VIADD R88, R88, 0xfffffef1 ;  /* 0xfffffef158587836 */ /* 0x004fe40000000000 */
[----:B------:R3:W-:Y:S03]  /*a120*/  LDGSTS.E [R27+0x2400c], desc[UR16][R150.64], !P4 ;  /* 0x2400c000961b7fae */ /* 0x0007e6000e121850 */
[----:B------:R-:W-:Y:S01]  /*a130*/  ISETP.GE.U32.AND P2, PT, R88, 0x7ffffeb2, PT ;  /* 0x7ffffeb25800780c */ /* 0x000fe20003f46070 */
[----:B------:R2:W-:Y:S01]  /*a140*/  LDGSTS.E [R25+0x20000], desc[UR16][R154.64], !P0 ;  /* 0x200000009a197fae */ /* 0x0005e2000c121850 */
[----:B------:R-:W4:Y:S01]  /*a150*/  LDC R171, c[0x0][0x230] ;  /* 0x00008c00ffab7b82 */ /* 0x000f220000000800 */
[----:B-----5:R-:W-:-:S02]  /*a160*/  VIADD R29, R187, 0xfffffef0 ;  /* 0xfffffef0bb1d7836 */ /* 0x020fc40000000000 */
[----:B------:R-:W-:Y:S03]  /*a170*/  LDGSTS.E [R25+0x20004], desc[UR16][R158.64], !P1 ;  /* 0x200040009e197fae */ /* 0x000fe6000c921850 */
[----:B------:R-:W-:Y:S02]  /*a180*/  ISETP.GE.U32.AND P3, PT, R29, 0x7ffffeb1, PT ;  /* 0x7ffffeb11d00780c */ /* 0x000fe40003f66070 */
        /* <DEDUP_REMOVED lines=8> */
[----:B------:R-:W3:Y:S01]  /*a210*/  LDC R176, c[0x0][0x230] ;  /* 0x00008c00ffb07b82 */ /* 0x000ee20000000800 */
[----:B----4-:R-:W-:Y:S02]  /*a220*/  VIADD R28, R171, 0xfffffed1 ;  /* 0xfffffed1ab1c7836 */ /* 0x010fe40000000000 */
[----:B------:R-:W-:Y:S03]  /*a230*/  LDGSTS.E [R25+0x24000], desc[UR16][R178.64], !P5 ;  /* 0x24000000b2197fae */ /* 0x000fe6000e921850 */
[----:B------:R-:W-:-:S02]  /*a240*/  ISETP.GE.U32.AND P3, PT, R28, 0x7ffffe92, PT ;  /* 0x7ffffe921c00780c */ /* 0x000fc40003f66070 */
[----:B------:R-:W4:Y:S01]  /*a250*/  LDC R175, c[0x0][0x230] ;  /* 0x00008c00ffaf7b82 */ /* 0x000f220000000800 */
[----:B-----5:R-:W-:Y:S02]  /*a260*/  VIADD R27, R174, 0xfffffed0 ;  /* 0xfffffed0ae1b7836 */ /* 0x020fe40000000000 */
[----:B------:R-:W-:Y:S03]  /*a270*/  LDGSTS.E [R25+0x24004], desc[UR16][R164.64], !P1 ;  /* 0x24004000a4197fae */ /* 0x000fe6000c921850 */
[----:B------:R-:W-:Y:S02]  /*a280*/  ISETP.GE.U32.AND P4, PT, R27, 0x7ffffe91, PT ;  /* 0x7ffffe911b00780c */ /* 0x000fe40003f86070 */
[----:B--2---:R-:W2:Y:S01]  /*a290*/  LDC R155, c[0x0][0x230] ;  /* 0x00008c00ff9b7b82 */ /* 0x004ea20000000800 */
[----:B-1----:R-:W-:Y:S02]  /*a2a0*/  VIADD R29, R29, 0xfffffeef ;  /* 0xfffffeef1d1d7836 */ /* 0x002fe40000000000 */
[----:B------:R-:W-:Y:S03]  /*a2b0*/  LDGSTS.E [R25+0x24008], desc[UR16][R168.64], !P3 ;  /* 0x24008000a8197fae */ /* 0x000fe6000d921850 */
[----:B------:R-:W-:-:S02]  /*a2c0*/  ISETP.GE.U32.AND P0, PT, R29, 0x7ffffeb0, PT ;  /* 0x7ffffeb01d00780c */ /* 0x000fc40003f06070 */
[----:B------:R-:W1:Y:S01]  /*a2d0*/  LDC R89, c[0x0][0x230] ;  /* 0x00008c00ff597b82 */ /* 0x000e620000000800 */
[----:B---3--:R-:W-:Y:S02]  /*a2e0*/  VIADD R28, R176, 0xfffffeee ;  /* 0xfffffeeeb01c7836 */ /* 0x008fe40000000000 */
[----:B------:R2:W-:Y:S03]  /*a2f0*/  LDGSTS.E [R25+0x2400c], desc[UR16][R162.64], !P4 ;  /* 0x2400c000a2197fae */ /* 0x0005e6000e121850 */
[----:B------:R-:W-:Y:S02]  /*a300*/  ISETP.GE.U32.AND P1, PT, R28, 0x7ffffeaf, PT ;  /* 0x7ffffeaf1c00780c */ /* 0x000fe40003f26070 */
[----:B------:R-:W3:Y:S01]  /*a310*/  LDC R88, c[0x0][0x230] ;  /* 0x00008c00ff587b82 */ /* 0x000ee20000000800 */
[----:B----4-:R-:W-:Y:S02]  /*a320*/  VIADD R27, R175, 0xfffffeed ;  /* 0xfffffeedaf1b7836 */ /* 0x010fe40000000000 */
[----:B------:R4:W-:Y:S03]  /*a330*/  LDGSTS.E [R26+0x20000], desc[UR16][R132.64], !P0 ;  /* 0x20000000841a7fae */ /* 0x0009e6000c121850 */
[----:B------:R-:W-:-:S02]  /*a340*/  ISETP.GE.U32.AND P2, PT, R27, 0x7ffffeae, PT ;  /* 0x7ffffeae1b00780c */ /* 0x000fc40003f46070 */
[----:B------:R-:W5:Y:S01]  /*a350*/  LDC R151, c[0x0][0x230] ;  /* 0x00008c00ff977b82 */ /* 0x000f620000000800 */
[----:B--2---:R-:W-:Y:S02]  /*a360*/  VIADD R25, R155, 0xfffffecf ;  /* 0xfffffecf9b197836 */ /* 0x004fe40000000000 */
[----:B------:R-:W-:Y:S03]  /*a370*/  LDGSTS.E [R26+0x20004], desc[UR16][R166.64], !P1 ;  /* 0x20004000a61a7fae */ /* 0x000fe6000c921850 */
[----:B------:R-:W-:Y:S02]  /*a380*/  ISETP.GE.U32.AND P3, PT, R25, 0x7ffffe90, PT ;  /* 0x7ffffe901900780c */ /* 0x000fe40003f66070 */
[----:B------:R-:W2:Y:S01]  /*a390*/  LDC R158, c[0x0][0x230] ;  /* 0x00008c00ff9e7b82 */ /* 0x000ea20000000800 */
[----:B-1----:R-:W-:Y:S02]  /*a3a0*/  VIADD R25, R89, 0xfffffecc ;  /* 0xfffffecc59197836 */ /* 0x002fe40000000000 */
[----:B------:R-:W-:Y:S03]  /*a3b0*/  LDGSTS.E [R26+0x20008], desc[UR16][R160.64], !P2 ;  /* 0x20008000a01a7fae */ /* 0x000fe6000d121850 */
[----:B------:R-:W-:-:S02]  /*a3c0*/  ISETP.GE.U32.AND P6, PT, R25, 0x7ffffe8d, PT ;  /* 0x7ffffe8d1900780c */ /* 0x000fc40003fc6070 */
[----:B------:R-:W1:Y:S01]  /*a3d0*/  LDC R154, c[0x0][0x230] ;  /* 0x00008c00ff9a7b82 */ /* 0x000e620000000800 */
[----:B---3--:R-:W-:-:S05]  /*a3e0*/  VIADD R27, R88, 0xfffffeec ;  /* 0xfffffeec581b7836 */ /* 0x008fca0000000000 */
[----:B------:R-:W-:Y:S02]  /*a3f0*/  ISETP.GE.U32.AND P0, PT, R27, 0x7ffffead, PT ;  /* 0x7ffffead1b00780c */ /* 0x000fe40003f06070 */
[----:B------:R-:W3:Y:S01]  /*a400*/  LDC R150, c[0x0][0x230] ;  /* 0x00008c00ff967b82 */ /* 0x000ee20000000800 */
[----:B-----5:R-:W-:-:S05]  /*a410*/  VIADD R25, R151, 0xfffffeea ;  /* 0xfffffeea97197836 */ /* 0x020fca0000000000 */
[----:B------:R-:W-:Y:S02]  /*a420*/  ISETP.GE.U32.AND P2, PT, R25, 0x7ffffeab, PT ;  /* 0x7ffffeab1900780c */ /* 0x000fe40003f46070 */
[----:B------:R-:W5:Y:S01]  /*a430*/  LDC R89, c[0x0][0x230] ;  /* 0x00008c00ff597b82 */ /* 0x000f620000000800 */
[----:B--2---:R-:W-:Y:S02]  /*a440*/  VIADD R27, R158, 0xfffffecd ;  /* 0xfffffecd9e1b7836 */ /* 0x004fe40000000000 */
[----:B------:R-:W-:Y:S01]  /*a450*/  LDGSTS.E [R26+0x2000c], desc[UR16][R136.64], !P0 ;  /* 0x2000c000881a7fae */ /* 0x000fe2000c121850 */
[----:B------:R-:W-:Y:S02]  /*a460*/  ISETP.GE.AND P0, PT, R232, R17, PT ;  /* 0x00000011e800720c */ /* 0x000fe40003f06270 */
[----:B------:R-:W-:Y:S01]  /*a470*/  ISETP.GE.U32.AND P5, PT, R27, 0x7ffffe8e, PT ;  /* 0x7ffffe8e1b00780c */ /* 0x000fe20003fa6070 */
[----:B------:R-:W-:Y:S01]  /*a480*/  LDGSTS.E [R26+0x24000], desc[UR16][R146.64], !P3 ;  /* 0x24000000921a7fae */ /* 0x000fe2000d921850 */
[----:B-1----:R-:W-:Y:S01]  /*a490*/  VIADD R28, R154, 0xfffffece ;  /* 0xfffffece9a1c7836 */ /* 0x002fe20000000000 */
[----:B------:R-:W1:Y:S04]  /*a4a0*/  LDC R25, c[0x0][0x230] ;  /* 0x00008c00ff197b82 */ /* 0x000e680000000800 */
[----:B------:R-:W-:Y:S01]  /*a4b0*/  ISETP.GE.U32.AND P4, PT, R28, 0x7ffffe8f, PT ;  /* 0x7ffffe8f1c00780c */ /* 0x000fe20003f86070 */
[----:B---3--:R-:W-:-:S03]  /*a4c0*/  VIADD R27, R150, 0xfffffeeb ;  /* 0xfffffeeb961b7836 */ /* 0x008fc60000000000 */
[----:B------:R-:W2:Y:S02]  /*a4d0*/  LDC R28, c[0x0][0x230] ;  /* 0x00008c00ff1c7b82 */ /* 0x000ea40000000800 */
[----:B------:R-:W-:Y:S01]  /*a4e0*/  ISETP.GE.U32.AND P1, PT, R27, 0x7ffffeac, PT ;  /* 0x7ffffeac1b00780c */ /* 0x000fe20003f26070 */
[----:B-----5:R-:W-:-:S05]  /*a4f0*/  VIADD R89, R89, 0xfffffee8 ;  /* 0xfffffee859597836 */ /* 0x020fca0000000000 */
[----:B------:R-:W3:Y:S01]  /*a500*/  LDC R29, c[0x0][0x230] ;  /* 0x00008c00ff1d7b82 */ /* 0x000ee20000000800 */
[----:B------:R-:W-:Y:S04]  /*a510*/  LDGSTS.E [R26+0x24004], desc[UR16][R142.64], !P4 ;  /* 0x240040008e1a7fae */ /* 0x000fe8000e121850 */
[----:B------:R-:W-:Y:S03]  /*a520*/  LDGSTS.E [R26+0x24008], desc[UR16][R126.64], !P5 ;  /* 0x240080007e1a7fae */ /* 0x000fe6000e921850 */
[----:B----4-:R-:W4:Y:S01]  /*a530*/  LDC R132, c[0x0][0x230] ;  /* 0x00008c00ff847b82 */ /* 0x010f220000000800 */
[----:B------:R5:W-:Y:S04]  /*a540*/  LDGSTS.E [R26+0x2400c], desc[UR16][R152.64], !P6 ;  /* 0x2400c000981a7fae */ /* 0x000be8000f121850 */
[----:B------:R-:W-:Y:S03]  /*a550*/  LDGSTS.E [R24+0x20000], desc[UR16][R144.64], !P1 ;  /* 0x2000000090187fae */ /* 0x000fe6000c921850 */
[----:B------:R-:W4:Y:S01]  /*a560*/  LDC R88, c[0x0][0x230] ;  /* 0x00008c00ff587b82 */ /* 0x000f220000000800 */
[----:B------:R-:W-:Y:S01]  /*a570*/  LDGSTS.E [R24+0x20004], desc[UR16][R148.64], !P2 ;  /* 0x2000400094187fae */ /* 0x000fe2000d121850 */
[----:B------:R-:W-:Y:S01]  /*a580*/  ISETP.GE.U32.AND P2, PT, R89, 0x7ffffea9, PT ;  /* 0x7ffffea95900780c */ /* 0x000fe20003f46070 */
[----:B-1----:R-:W-:-:S02]  /*a590*/  VIADD R89, R25, 0xfffffec8 ;  /* 0xfffffec819597836 */ /* 0x002fc40000000000 */
[----:B--2---:R-:W-:-:S03]  /*a5a0*/  VIADD R28, R28, 0xfffffec9 ;  /* 0xfffffec91c1c7836 */ /* 0x004fc60000000000 */
[----:B------:R-:W1:Y:S01]  /*a5b0*/  LDC R25, c[0x0][0x230] ;  /* 0x00008c00ff197b82 */ /* 0x000e620000000800 */
[----:B---3--:R-:W-:Y:S01]  /*a5c0*/  VIADD R29, R29, 0xfffffeca ;  /* 0xfffffeca1d1d7836 */ /* 0x008fe20000000000 */
[----:B------:R-:W-:Y:S02]  /*a5d0*/  ISETP.GE.U32.AND P5, PT, R28, 0x7ffffe8a, PT ;  /* 0x7ffffe8a1c00780c */ /* 0x000fe40003fa6070 */
[----:B------:R-:W-:Y:S02]  /*a5e0*/  ISETP.GE.U32.AND P6, PT, R89, 0x7ffffe89, PT ;  /* 0x7ffffe895900780c */ /* 0x000fe40003fc6070 */
[----:B------:R-:W-:Y:S02]  /*a5f0*/  ISETP.GE.U32.AND P4, PT, R29, 0x7ffffe8b, PT ;  /* 0x7ffffe8b1d00780c */ /* 0x000fe40003f86070 */
[----:B-----5:R-:W2:Y:S01]  /*a600*/  LDC R26, c[0x0][0x230] ;  /* 0x00008c00ff1a7b82 */ /* 0x020ea20000000800 */
[----:B----4-:R-:W-:-:S05]  /*a610*/  VIADD R132, R132, 0xfffffee9 ;  /* 0xfffffee984847836 */ /* 0x010fca0000000000 */
[----:B------:R-:W-:Y:S02]  /*a620*/  ISETP.GE.U32.AND P1, PT, R132, 0x7ffffeaa, PT ;  /* 0x7ffffeaa8400780c */ /* 0x000fe40003f26070 */
[----:B------:R-:W3:Y:S01]  /*a630*/  LDC R27, c[0x0][0x230] ;  /* 0x00008c00ff1b7b82 */ /* 0x000ee20000000800 */
[----:B------:R-:W-:-:S05]  /*a640*/  VIADD R88, R88, 0xfffffecb ;  /* 0xfffffecb58587836 */ /* 0x000fca0000000000 */
[----:B------:R-:W-:Y:S02]  /*a650*/  ISETP.GE.U32.AND P3, PT, R88, 0x7ffffe8c, PT ;  /* 0x7ffffe8c5800780c */ /* 0x000fe40003f66070 */
[----:B------:R-:W4:Y:S01]  /*a660*/  LDC R28, c[0x0][0x230] ;  /* 0x00008c00ff1c7b82 */ /* 0x000f220000000800 */
[----:B-1----:R-:W-:Y:S02]  /*a670*/  VIADD R25, R25, 0xfffffec7 ;  /* 0xfffffec719197836 */ /* 0x002fe40000000000 */
[----:B------:R-:W-:Y:S04]  /*a680*/  LDGSTS.E [R24+0x20008], desc[UR16][R128.64], !P1 ;  /* 0x2000800080187fae */ /* 0x000fe8000c921850 */
[----:B------:R-:W-:Y:S01]  /*a690*/  LDGSTS.E [R24+0x2000c], desc[UR16][R120.64], !P2 ;  /* 0x2000c00078187fae */ /* 0x000fe2000d121850 */
[----:B------:R-:W1:Y:S01]  /*a6a0*/  LDC R29, c[0x0][0x230] ;  /* 0x00008c00ff1d7b82 */ /* 0x000e620000000800 */
[----:B--2---:R-:W-:-:S02]  /*a6b0*/  VIADD R26, R26, 0xfffffee7 ;  /* 0xfffffee71a1a7836 */ /* 0x004fc40000000000 */
[----:B------:R-:W-:Y:S03]  /*a6c0*/  LDGSTS.E [R24+0x24000], desc[UR16][R134.64], !P3 ;  /* 0x2400000086187fae */ /* 0x000fe6000d921850 */
[----:B------:R-:W-:Y:S01]  /*a6d0*/  ISETP.GE.U32.AND P1, PT, R26, 0x7ffffea8, PT ;  /* 0x7ffffea81a00780c */ /* 0x000fe20003f26070 */
[----:B------:R-:W-:Y:S01]  /*a6e0*/  LDGSTS.E [R24+0x24004], desc[UR16][R118.64], !P4 ;  /* 0x2400400076187fae */ /* 0x000fe2000e121850 */
[----:B------:R-:W2:Y:S01]  /*a6f0*/  LDC R88, c[0x0][0x230] ;  /* 0x00008c00ff587b82 */ /* 0x000ea20000000800 */
[----:B---3--:R-:W-:Y:S02]  /*a700*/  VIADD R27, R27, 0xfffffee6 ;  /* 0xfffffee61b1b7836 */ /* 0x008fe40000000000 */
[----:B------:R-:W-:Y:S01]  /*a710*/  LDGSTS.E [R24+0x24008], desc[UR16][R138.64], !P5 ;  /* 0x240080008a187fae */ /* 0x000fe2000e921850 */
[----:B------:R-:W-:Y:S02]  /*a720*/  ISETP.GE.U32.AND P5, PT, R25, 0x7ffffe88, PT ;  /* 0x7ffffe881900780c */ /* 0x000fe40003fa6070 */
[----:B------:R-:W-:Y:S01]  /*a730*/  ISETP.GE.U32.AND P2, PT, R27, 0x7ffffea7, PT ;  /* 0x7ffffea71b00780c */ /* 0x000fe20003f46070 */
[----:B------:R3:W-:Y:S01]  /*a740*/  LDGSTS.E [R24+0x2400c], desc[UR16][R130.64], !P6 ;  /* 0x2400c00082187fae */ /* 0x0007e2000f121850 */
[----:B------:R-:W5:Y:S01]  /*a750*/  LDC R17, c[0x0][0x230] ;  /* 0x00008c00ff117b82 */ /* 0x000f620000000800 */
[----:B----4-:R-:W-:-:S02]  /*a760*/  VIADD R28, R28, 0xfffffee5 ;  /* 0xfffffee51c1c7836 */ /* 0x010fc40000000000 */
[----:B------:R-:W-:Y:S01]  /*a770*/  LDGSTS.E [R23+0x20000], desc[UR16][R104.64], !P1 ;  /* 0x2000000068177fae */ /* 0x000fe2000c921850 */
[----:B------:R-:W-:Y:S02]  /*a780*/  ISETP.GT.AND P1, PT, R8, 0x13f, PT ;  /* 0x0000013f0800780c */ /* 0x000fe40003f24270 */
[----:B------:R-:W-:Y:S02]  /*a790*/  ISETP.GE.U32.AND P3, PT, R28, 0x7ffffea6, PT ;  /* 0x7ffffea61c00780c */ /* 0x000fe40003f66070 */
[----:B------:R-:W3:Y:S01]  /*a7a0*/  LDC R89, c[0x0][0x230] ;  /* 0x00008c00ff597b82 */ /* 0x000ee20000000800 */
[----:B-1----:R-:W-:Y:S02]  /*a7b0*/  VIADD R29, R29, 0xfffffee4 ;  /* 0xfffffee41d1d7836 */ /* 0x002fe40000000000 */
[----:B------:R-:W-:Y:S03]  /*a7c0*/  LDGSTS.E [R23+0x20004], desc[UR16][R116.64], !P2 ;  /* 0x2000400074177fae */ /* 0x000fe6000d121850 */
[----:B------:R-:W-:-:S02]  /*a7d0*/  ISETP.GE.U32.AND P4, PT, R29, 0x7ffffea5, PT ;  /* 0x7ffffea51d00780c */ /* 0x000fc40003f86070 */
[----:B------:R-:W1:Y:S01]  /*a7e0*/  LDC R25, c[0x0][0x230] ;  /* 0x00008c00ff197b82 */ /* 0x000e620000000800 */
[----:B--2---:R-:W-:Y:S02]  /*a7f0*/  VIADD R88, R88, 0xfffffec6 ;  /* 0xfffffec658587836 */ /* 0x004fe40000000000 */
[----:B------:R-:W-:Y:S03]  /*a800*/  LDGSTS.E [R23+0x20008], desc[UR16][R112.64], !P3 ;  /* 0x2000800070177fae */ /* 0x000fe6000d921850 */
[----:B------:R-:W-:Y:S02]  /*a810*/  ISETP.GE.U32.AND P6, PT, R88, 0x7ffffe87, PT ;  /* 0x7ffffe875800780c */ /* 0x000fe40003fc6070 */
[----:B------:R-:W2:Y:S01]  /*a820*/  LDC R26, c[0x0][0x230] ;  /* 0x00008c00ff1a7b82 */ /* 0x000ea20000000800 */
[----:B-----5:R-:W-:Y:S02]  /*a830*/  VIADD R17, R17, 0xfffffec5 ;  /* 0xfffffec511117836 */ /* 0x020fe40000000000 */
[----:B------:R-:W-:Y:S03]  /*a840*/  LDGSTS.E [R23+0x2000c], desc[UR16][R92.64], !P4 ;  /* 0x2000c0005c177fae */ /* 0x000fe6000e121850 */
[----:B------:R-:W-:Y:S01]  /*a850*/  ISETP.GE.U32.AND P4, PT, R17, 0x7ffffe86, PT ;  /* 0x7ffffe861100780c */ /* 0x000fe20003f86070 */
[----:B------:R-:W-:Y:S01]  /*a860*/  LDGSTS.E [R23+0x24000], desc[UR16][R124.64], !P5 ;  /* 0x240000007c177fae */ /* 0x000fe2000e921850 */
[----:B------:R-:W4:Y:S01]  /*a870*/  LDC R27, c[0x0][0x230] ;  /* 0x00008c00ff1b7b82 */ /* 0x000f220000000800 */
[----:B---3--:R-:W-:-:S02]  /*a880*/  VIADD R24, R89, 0xfffffec4 ;  /* 0xfffffec459187836 */ /* 0x008fc40000000000 */
[----:B------:R-:W-:Y:S03]  /*a890*/  LDGSTS.E [R23+0x24004], desc[UR16][R122.64], !P6 ;  /* 0x240040007a177fae */ /* 0x000fe6000f121850 */
[----:B------:R-:W-:Y:S02]  /*a8a0*/  ISETP.GE.U32.AND P5, PT, R24, 0x7ffffe85, PT ;  /* 0x7ffffe851800780c */ /* 0x000fe40003fa6070 */
[----:B------:R-:W3:Y:S01]  /*a8b0*/  LDC R28, c[0x0][0x230] ;  /* 0x00008c00ff1c7b82 */ /* 0x000ee20000000800 */
[----:B-1----:R-:W-:Y:S01]  /*a8c0*/  VIADD R17, R25, 0xfffffee3 ;  /* 0xfffffee319117836 */ /* 0x002fe20000000000 */
[----:B------:R-:W-:Y:S01]  /*a8d0*/  SEL R25, RZ, 0x4, P0 ;  /* 0x00000004ff197807 */ /* 0x000fe20000000000 */
[----:B------:R-:W-:Y:S01]  /*a8e0*/  LDGSTS.E [R23+0x24008], desc[UR16][R108.64], !P4 ;  /* 0x240080006c177fae */ /* 0x000fe2000e121850 */
[----:B------:R-:W-:Y:S02]  /*a8f0*/  ISETP.GE.AND P0, PT, R230, R156, PT ;  /* 0x0000009ce600720c */ /* 0x000fe40003f06270 */
[----:B------:R-:W-:-:S02]  /*a900*/  ISETP.GE.U32.AND P6, PT, R17, 0x7ffffea4, PT ;  /* 0x7ffffea41100780c */ /* 0x000fc40003fc6070 */
[----:B------:R-:W1:Y:S01]  /*a910*/  LDC R29, c[0x0][0x230] ;  /* 0x00008c00ff1d7b82 */ /* 0x000e620000000800 */
[----:B--2---:R-:W-:Y:S01]  /*a920*/  VIADD R24, R26, 0xfffffee2 ;  /* 0xfffffee21a187836 */ /* 0x004fe20000000000 */
[----:B------:R-:W-:Y:S01]  /*a930*/  SEL R25, R25, RZ, P1 ;  /* 0x000000ff19197207 */ /* 0x000fe20000800000 */
[----:B------:R-:W-:Y:S01]  /*a940*/  LDGSTS.E [R23+0x2400c], desc[UR16][R106.64], !P5 ;  /* 0x2400c0006a177fae */ /* 0x000fe2000e921850 */
[----:B------:R-:W-:Y:S02]  /*a950*/  VIADD R26, R0, 0x1 ;  /* 0x00000001001a7836 */ /* 0x000fe40000000000 */
[----:B------:R-:W-:Y:S02]  /*a960*/  ISETP.GE.U32.AND P2, PT, R24, 0x7ffffea3, PT ;  /* 0x7ffffea31800780c */ /* 0x000fe40003f46070 */
[----:B------:R-:W2:Y:S01]  /*a970*/  LDC R88, c[0x0][0x230] ;  /* 0x00008c00ff587b82 */ /* 0x000ea20000000800 */
[----:B----4-:R-:W-:Y:S01]  /*a980*/  VIADD R17, R27, 0xfffffee1 ;  /* 0xfffffee11b117836 */ /* 0x010fe20000000000 */
[----:B------:R-:W-:Y:S01]  /*a990*/  ISETP.NE.U32.AND P1, PT, R25, RZ, PT ;  /* 0x000000ff1900720c */ /* 0x000fe20003f25070 */
[----:B------:R-:W-:Y:S03]  /*a9a0*/  LDGSTS.E [R22+0x20000], desc[UR16][R114.64], !P6 ;  /* 0x2000000072167fae */ /* 0x000fe6000f121850 */
[----:B------:R-:W-:-:S02]  /*a9b0*/  ISETP.GE.U32.AND P3, PT, R17, 0x7ffffea2, PT ;  /* 0x7ffffea21100780c */ /* 0x000fc40003f66070 */
[----:B------:R-:W4:Y:S01]  /*a9c0*/  LDC R89, c[0x0][0x230] ;  /* 0x00008c00ff597b82 */ /* 0x000f220000000800 */
[----:B---3--:R-:W-:Y:S02]  /*a9d0*/  VIADD R17, R28, 0xfffffee0 ;  /* 0xfffffee01c117836 */ /* 0x008fe40000000000 */
[----:B------:R3:W-:Y:S03]  /*a9e0*/  LDGSTS.E [R22+0x20004], desc[UR16][R30.64], !P2 ;  /* 0x200040001e167fae */ /* 0x0007e6000d121850 */
[----:B------:R-:W-:Y:S02]  /*a9f0*/  ISETP.GE.U32.AND P4, PT, R17, 0x7ffffea1, PT ;  /* 0x7ffffea11100780c */ /* 0x000fe40003f86070 */
[----:B------:R-:W5:Y:S01]  /*aa00*/  LDC R155, c[0x0][0x230] ;  /* 0x00008c00ff9b7b82 */ /* 0x000f620000000800 */
[----:B-1----:R-:W-:Y:S01]  /*aa10*/  VIADD R17, R29, 0xfffffec3 ;  /* 0xfffffec31d117836 */ /* 0x002fe20000000000 */
[----:B------:R-:W-:Y:S01]  /*aa20*/  CS2R R28, SRZ ;  /* 0x00000000001c7805 */ /* 0x000fe2000001ff00 */
[----:B------:R-:W-:Y:S03]  /*aa30*/  LDGSTS.E [R22+0x20008], desc[UR16][R110.64], !P3 ;  /* 0x200080006e167fae */ /* 0x000fe6000d921850 */
[----:B------:R-:W-:-:S02]  /*aa40*/  ISETP.GE.U32.AND P2, PT, R17, 0x7ffffe84, PT ;  /* 0x7ffffe841100780c */ /* 0x000fc40003f46070 */
[----:B---3--:R-:W-:Y:S01]  /*aa50*/  CS2R R30, SRZ ;  /* 0x00000000001e7805 */ /* 0x008fe2000001ff00 */
[----:B--2---:R-:W-:Y:S02]  /*aa60*/  VIADD R24, R88, 0xfffffec2 ;  /* 0xfffffec258187836 */ /* 0x004fe40000000000 */
[----:B------:R1:W-:Y:S01]  /*aa70*/  LDGSTS.E [R22+0x2000c], desc[UR16][R34.64], !P4 ;  /* 0x2000c00022167fae */ /* 0x0003e2000e121850 */
[-C--:B------:R-:W-:Y:S02]  /*aa80*/  ISETP.LT.AND P4, PT, R26, R157.reuse, !P0 ;  /* 0x0000009d1a00720c */ /* 0x080fe40004781270 */
[----:B------:R-:W-:Y:S02]  /*aa90*/  CS2R R26, SRZ ;  /* 0x00000000001a7805 */ /* 0x000fe4000001ff00 */
[----:B------:R-:W-:Y:S01]  /*aaa0*/  ISETP.GE.U32.AND P3, PT, R24, 0x7ffffe83, PT ;  /* 0x7ffffe831800780c */ /* 0x000fe20003f66070 */
[----:B------:R-:W-:Y:S02]  /*aab0*/  VIADD R24, R0, 0x2 ;  /* 0x0000000200187836 */ /* 0x000fe40000000000 */
[----:B----4-:R-:W-:Y:S01]  /*aac0*/  VIADD R17, R89, 0xfffffec1 ;  /* 0xfffffec159117836 */ /* 0x010fe20000000000 */
[----:B------:R-:W-:Y:S02]  /*aad0*/  LDGSTS.E [R22+0x24000], desc[UR16][R102.64], !P2 ;  /* 0x2400000066167fae */ /* 0x000fe4000d121850 */
[----:B------:R-:W-:-:S02]  /*aae0*/  ISETP.LT.AND P2, PT, R24, R157, !P0 ;  /* 0x0000009d1800720c */ /* 0x000fc40004741270 */
[----:B------:R-:W-:Y:S02]  /*aaf0*/  CS2R R24, SRZ ;  /* 0x0000000000187805 */ /* 0x000fe4000001ff00 */
[----:B------:R-:W-:Y:S02]  /*ab00*/  ISETP.GE.U32.AND P5, PT, R17, 0x7ffffe82, PT ;  /* 0x7ffffe821100780c */ /* 0x000fe40003fa6070 */
[----:B-1----:R-:W-:Y:S01]  /*ab10*/  CS2R R34, SRZ ;  /* 0x0000000000227805 */ /* 0x002fe2000001ff00 */
[----:B-----5:R-:W-:Y:S01]  /*ab20*/  VIADD R155, R155, 0xfffffec0 ;  /* 0xfffffec09b9b7836 */ /* 0x020fe20000000000 */
[----:B------:R-:W-:Y:S04]  /*ab30*/  LDGSTS.E [R22+0x24004], desc[UR16][R98.64], !P3 ;  /* 0x2400400062167fae */ /* 0x000fe8000d921850 */
[----:B------:R-:W-:-:S05]  /*ab40*/  ISETP.GE.U32.AND P6, PT, R155, 0x7ffffe81, PT ;  /* 0x7ffffe819b00780c */ /* 0x000fca0003fc6070 */
[----:B------:R-:W-:Y:S08]  /*ab50*/  LDGSTS.E [R22+0x24008], desc[UR16][R100.64], !P5 ;  /* 0x2400800064167fae */ /* 0x000ff0000e921850 */
[----:B------:R1:W-:Y:S04]  /*ab60*/  LDGSTS.E [R22+0x2400c], desc[UR16][R96.64], !P6 ;  /* 0x2400c00060167fae */ /* 0x0003e8000f121850 */
[----:B------:R-:W0:Y:S04]  /*ab70*/  LDGDEPBAR ;  /* 0x00000000000079af */ /* 0x000e280000000000 */
[----:B------:R-:W-:Y:S04]  /*ab80*/  LDGSTS.E [R21+0x40000], desc[UR16][R140.64], P1 ;  /* 0x400000008c157fae */ /* 0x000fe80008921850 */
[----:B------:R2:W-:Y:S01]  /*ab90*/  LDGSTS.E [R21+0x40400], desc[UR16][R44.64], P1 ;  /* 0x404000002c157fae */ /* 0x0005e20008921850 */
[----:B-1----:R-:W-:Y:S01]  /*aba0*/  IMAD.WIDE R22, R6, 0x4, R62 ;  /* 0x0000000406167825 */ /* 0x002fe200078e023e */
[----:B------:R-:W-:-:S02]  /*abb0*/  CS2R R62, SRZ ;  /* 0x00000000003e7805 */ /* 0x000fc4000001ff00 */
[----:B------:R1:W-:Y:S04]  /*abc0*/  LDGSTS.E [R21+0x40800], desc[UR16][R42.64], P1 ;  /* 0x408000002a157fae */ /* 0x0003e80008921850 */
[----:B------:R3:W-:Y:S04]  /*abd0*/  LDGSTS.E [R21+0x40c00], desc[UR16][R40.64], P1 ;  /* 0x40c0000028157fae */ /* 0x0007e80008921850 */
[----:B------:R-:W-:Y:S01]  /*abe0*/  LDGSTS.E [R21+0x41000], desc[UR16][R222.64], P1 ;  /* 0x41000000de157fae */ /* 0x000fe20008921850 */
[----:B--2---:R-:W-:-:S03]  /*abf0*/  CS2R R44, SRZ ;  /* 0x00000000002c7805 */ /* 0x004fc6000001ff00 */
[----:B------:R2:W-:Y:S01]  /*ac00*/  LDGSTS.E [R21+0x41400], desc[UR16][R52.64], P1 ;  /* 0x4140000034157fae */ /* 0x0005e20008921850 */
[----:B-1----:R-:W-:-:S03]  /*ac10*/  CS2R R42, SRZ ;  /* 0x00000000002a7805 */ /* 0x002fc6000001ff00 */
[----:B------:R1:W-:Y:S01]  /*ac20*/  LDGSTS.E [R21+0x41800], desc[UR16][R50.64], P1 ;  /* 0x4180000032157fae */ /* 0x0003e20008921850 */
[----:B---3--:R-:W-:-:S03]  /*ac30*/  CS2R R40, SRZ ;  /* 0x0000000000287805 */ /* 0x008fc6000001ff00 */
[----:B------:R3:W-:Y:S04]  /*ac40*/  LDGSTS.E [R21+0x41c00], desc[UR16][R46.64], P1 ;  /* 0x41c000002e157fae */ /* 0x0007e80008921850 */
[----:B------:R-:W-:Y:S01]  /*ac50*/  LDGSTS.E [R20+0x40100], desc[UR16][R94.64], P1 ;  /* 0x401000005e147fae */ /* 0x000fe20008921850 */
[----:B--2---:R-:W-:-:S03]  /*ac60*/  CS2R R52, SRZ ;  /* 0x0000000000347805 */ /* 0x004fc6000001ff00 */
[----:B------:R-:W-:Y:S01]  /*ac70*/  LDGSTS.E [R20+0x40500], desc[UR16][R90.64], P1 ;  /* 0x405000005a147fae */ /* 0x000fe20008921850 */
[----:B-1----:R-:W-:-:S03]  /*ac80*/  CS2R R50, SRZ ;  /* 0x0000000000327805 */ /* 0x002fc6000001ff00 */
[----:B------:R1:W-:Y:S01]  /*ac90*/  LDGSTS.E [R20+0x40900], desc[UR16][R86.64], P1 ;  /* 0x4090000056147fae */ /* 0x0003e20008921850 */
[----:B---3--:R-:W-:-:S03]  /*aca0*/  CS2R R46, SRZ ;  /* 0x00000000002e7805 */ /* 0x008fc6000001ff00 */
[----:B------:R2:W-:Y:S04]  /*acb0*/  LDGSTS.E [R20+0x40d00], desc[UR16][R78.64], P1 ;  /* 0x40d000004e147fae */ /* 0x0005e80008921850 */
[----:B------:R-:W-:Y:S04]  /*acc0*/  LDGSTS.E [R20+0x41100], desc[UR16][R220.64], P1 ;  /* 0x41100000dc147fae */ /* 0x000fe80008921850 */
[----:B------:R3:W-:Y:S01]  /*acd0*/  LDGSTS.E [R20+0x41500], desc[UR16][R32.64], P1 ;  /* 0x4150000020147fae */ /* 0x0007e20008921850 */
[----:B-1----:R-:W-:-:S03]  /*ace0*/  CS2R R86, SRZ ;  /* 0x0000000000567805 */ /* 0x002fc6000001ff00 */
[----:B------:R1:W-:Y:S01]  /*acf0*/  LDGSTS.E [R20+0x41900], desc[UR16][R38.64], P1 ;  /* 0x4190000026147fae */ /* 0x0003e20008921850 */
[----:B--2---:R-:W-:-:S03]  /*ad00*/  CS2R R78, SRZ ;  /* 0x00000000004e7805 */ /* 0x004fc6000001ff00 */
[----:B------:R2:W-:Y:S04]  /*ad10*/  LDGSTS.E [R20+0x41d00], desc[UR16][R36.64], P1 ;  /* 0x41d0000024147fae */ /* 0x0005e80008921850 */
[----:B------:R4:W-:Y:S01]  /*ad20*/  LDGSTS.E [R19+0x40200], desc[UR16][R68.64], P1 ;  /* 0x4020000044137fae */ /* 0x0009e20008921850 */
[----:B---3--:R-:W-:-:S03]  /*ad30*/  CS2R R32, SRZ ;  /* 0x0000000000207805 */ /* 0x008fc6000001ff00 */
[----:B------:R3:W-:Y:S01]  /*ad40*/  LDGSTS.E [R19+0x40600], desc[UR16][R74.64], P1 ;  /* 0x406000004a137fae */ /* 0x0007e20008921850 */
[----:B-1----:R-:W-:-:S03]  /*ad50*/  CS2R R38, SRZ ;  /* 0x0000000000267805 */ /* 0x002fc6000001ff00 */
[----:B------:R1:W-:Y:S01]  /*ad60*/  LDGSTS.E [R19+0x40a00], desc[UR16][R72.64], P1 ;  /* 0x40a0000048137fae */ /* 0x0003e20008921850 */
[----:B--2---:R-:W-:Y:S01]  /*ad70*/  IMAD.WIDE R20, R6, 0x4, R58 ;  /* 0x0000000406147825 */ /* 0x004fe200078e023a */
[----:B------:R-:W-:Y:S02]  /*ad80*/  CS2R R58, SRZ ;  /* 0x00000000003a7805 */ /* 0x000fe4000001ff00 */
[----:B------:R-:W-:Y:S01]  /*ad90*/  CS2R R36, SRZ ;  /* 0x0000000000247805 */ /* 0x000fe2000001ff00 */
[----:B------:R2:W-:Y:S01]  /*ada0*/  LDGSTS.E [R19+0x40e00], desc[UR16][R70.64], P1 ;  /* 0x40e0000046137fae */ /* 0x0005e20008921850 */
[----:B----4-:R-:W-:-:S03]  /*adb0*/  CS2R R68, SRZ ;  /* 0x0000000000447805 */ /* 0x010fc6000001ff00 */
[----:B------:R4:W-:Y:S01]  /*adc0*/  LDGSTS.E [R19+0x41200], desc[UR16][R84.64], P1 ;  /* 0x4120000054137fae */ /* 0x0009e20008921850 */
[----:B---3--:R-:W-:-:S03]  /*add0*/  CS2R R74, SRZ ;  /* 0x00000000004a7805 */ /* 0x008fc6000001ff00 */
[----:B------:R3:W-:Y:S01]  /*ade0*/  LDGSTS.E [R19+0x41600], desc[UR16][R82.64], P1 ;  /* 0x4160000052137fae */ /* 0x0007e20008921850 */
[----:B-1----:R-:W-:-:S03]  /*adf0*/  CS2R R72, SRZ ;  /* 0x0000000000487805 */ /* 0x002fc6000001ff00 */
[----:B------:R1:W-:Y:S01]  /*ae00*/  LDGSTS.E [R19+0x41a00], desc[UR16][R80.64], P1 ;  /* 0x41a0000050137fae */ /* 0x0003e20008921850 */
[----:B--2---:R-:W-:-:S03]  /*ae10*/  CS2R R70, SRZ ;  /* 0x0000000000467805 */ /* 0x004fc6000001ff00 */
        /* <DEDUP_REMOVED lines=12> */
[----:B------:R-:W-:Y:S01]  /*aee0*/  LDGSTS.E [R18+0x41700], desc[UR16][R20.64], P1 ;  /* 0x4170000014127fae */ /* 0x000fe20008921850 */
[----:B-1----:R-:W-:-:S03]  /*aef0*/  CS2R R48, SRZ ;  /* 0x0000000000307805 */ /* 0x002fc6000001ff00 */
[----:B------:R1:W-:Y:S01]  /*af00*/  LDGSTS.E [R18+0x41b00], desc[UR16][R64.64], P1 ;  /* 0x41b0000040127fae */ /* 0x0003e20008921850 */
[----:B--2---:R-:W-:-:S03]  /*af10*/  CS2R R54, SRZ ;  /* 0x0000000000367805 */ /* 0x004fc6000001ff00 */
[----:B------:R2:W-:Y:S01]  /*af20*/  LDGSTS.E [R18+0x41f00], desc[UR16][R22.64], P1 ;  /* 0x41f0000016127fae */ /* 0x0005e20008921850 */
[----:B------:R-:W-:Y:S02]  /*af30*/  ISETP.GE.AND P1, PT, R8, 0x40, PT ;  /* 0x000000400800780c */ /* 0x000fe40003f26270 */
[----:B----4-:R-:W-:Y:S01]  /*af40*/  CS2R R66, SRZ ;  /* 0x0000000000427805 */ /* 0x010fe2000001ff00 */
[----:B------:R-:W0:Y:S01]  /*af50*/  LDGDEPBAR ;  /* 0x00000000000079af */ /* 0x000e220000000000 */
[----:B-1----:R-:W-:-:S09]  /*af60*/  CS2R R64, SRZ ;  /* 0x0000000000407805 */ /* 0x002fd2000001ff00 */
[----:B--2---:R-:W-:Y:S05]  /*af70*/  @!P1 BRA `(.L_x_0) ;  /* 0x0000004800dc9947 */ /* 0x004fea0003800000 */
[----:B------:R-:W2:Y:S01]  /*af80*/  LDL.LU R216, [R1] ;  /* 0x0000000001d87983 */ /* 0x000ea20000300800 */
[----:B------:R-:W-:Y:S02]  /*af90*/  SHF.R.S32.HI R209, RZ, 0x1f, R9 ;  /* 0x0000001fffd17819 */ /* 0x000fe40000011409 */
[C---:B------:R-:W-:Y:S01]  /*afa0*/  IADD3 R52, P3, R9.reuse, R15, RZ ;  /* 0x0000000f09347210 */ /* 0x040fe20007f7e0ff */
[----:B------:R-:W3:Y:S01]  /*afb0*/  LDL.LU R214, [R1+0x4] ;  /* 0x0000040001d67983 */ /* 0x000ee20000300800 */
[C---:B------:R-:W-:Y:S02]  /*afc0*/  IADD3 R49, P5, R9.reuse, R14, RZ ;  /* 0x0000000e09317210 */ /* 0x040fe40007fbe0ff */
[C---:B------:R-:W-:Y:S01]  /*afd0*/  IADD3 R46, P6, R9.reuse, R13, RZ ;  /* 0x0000000d092e7210 */ /* 0x040fe20007fde0ff */
[----:B------:R-:W4:Y:S01]  /*afe0*/  LDL.LU R212, [R1+0x8] ;  /* 0x0000080001d47983 */ /* 0x000f220000300800 */
[----:B------:R-:W-:Y:S01]  /*aff0*/  IADD3 R44, P1, R9, R12, RZ ;  /* 0x0000000c092c7210 */ /* 0x000fe20007f3e0ff */
[----:B------:R-:W-:Y:S01]  /*b000*/  IMAD R205, R16, 0x3e, RZ ;  /* 0x0000003e10cd7824 */ /* 0x000fe200078e02ff */
[----:B------:R-:W1:Y:S01]  /*b010*/  LDC.64 R24, c[0x0][0x210] ;  /* 0x00008400ff187b82 */ /* 0x000e620000000a00 */
[----:B------:R-:W5:Y:S04]  /*b020*/  LDL.LU R219, [R1+0xc] ;  /* 0x00000c0001db7983 */ /* 0x000f680000300800 */
[----:B------:R-:W5:Y:S04]  /*b030*/  LDL.LU R217, [R1+0x10] ;  /* 0x0000100001d97983 */ /* 0x000f680000300800 */
[----:B------:R-:W5:Y:S04]  /*b040*/  LDL.LU R215, [R1+0x14] ;  /* 0x0000140001d77983 */ /* 0x000f680000300800 */
[----:B------:R-:W5:Y:S04]  /*b050*/  LDL.LU R213, [R1+0x18] ;  /* 0x0000180001d57983 */ /* 0x000f680000300800 */
[----:B------:R-:W5:Y:S04]  /*b060*/  LDL.LU R211, [R1+0x1c] ;  /* 0x00001c0001d37983 */ /* 0x000f680000300800 */
[----:B------:R-:W5:Y:S01]  /*b070*/  LDL.LU R207, [R1+0x20] ;  /* 0x0000200001cf7983 */ /* 0x000f620000300800 */
[----:B------:R-:W-:-:S02]  /*b080*/  LEA.HI.X.SX32 R55, R15, R209, 0x1, P3 ;  /* 0x000000d10f377211 */ /* 0x000fc400018f0eff */
[-C--:B------:R-:W-:Y:S01]  /*b090*/  LEA.HI.X.SX32 R54, R14, R209.reuse, 0x1, P5 ;  /* 0x000000d10e367211 */ /* 0x080fe200028f0eff */
[----:B------:R-:W5:Y:S01]  /*b0a0*/  LDL.LU R201, [R1+0x24] ;  /* 0x0000240001c97983 */ /* 0x000f620000300800 */
[----:B------:R-:W-:Y:S02]  /*b0b0*/  LEA.HI.X.SX32 R53, R13, R209, 0x1, P6 ;  /* 0x000000d10d357211 */ /* 0x000fe400030f0eff */
[C---:B------:R-:W-:Y:S01]  /*b0c0*/  IADD3 R43, P3, R9.reuse, R11, RZ ;  /* 0x0000000b092b7210 */ /* 0x040fe20007f7e0ff */
[----:B------:R-:W5:Y:S01]  /*b0d0*/  LDL.LU R199, [R1+0x44] ;  /* 0x0000440001c77983 */ /* 0x000f620000300800 */
[C---:B------:R-:W-:Y:S02]  /*b0e0*/  IADD3 R41, P5, R9.reuse, R10, RZ ;  /* 0x0000000a09297210 */ /* 0x040fe40007fbe0ff */
[----:B------:R-:W-:Y:S01]  /*b0f0*/  IADD3 R40, P6, R9, R224, RZ ;  /* 0x000000e009287210 */ /* 0x000fe20007fde0ff */
[----:B------:R-:W5:Y:S01]  /*b100*/  LDL.LU R197, [R1+0x48] ;  /* 0x0000480001c57983 */ /* 0x000f620000300800 */
[----:B------:R-:W-:-:S02]  /*b110*/  LEA.HI.X.SX32 R51, R12, R209, 0x1, P1 ;  /* 0x000000d10c337211 */ /* 0x000fc400008f0eff */
[----:B------:R-:W-:Y:S01]  /*b120*/  IADD3 R38, P1, R9, R225, RZ ;  /* 0x000000e109267210 */ /* 0x000fe20007f3e0ff */
[----:B------:R-:W5:Y:S01]  /*b130*/  LDL.LU R195, [R1+0x4c] ;  /* 0x00004c0001c37983 */ /* 0x000f620000300800 */
[-C--:B------:R-:W-:Y:S02]  /*b140*/  LEA.HI.X.SX32 R50, R11, R209.reuse, 0x1, P3 ;  /* 0x000000d10b327211 */ /* 0x080fe400018f0eff */
[-C--:B------:R-:W-:Y:S01]  /*b150*/  LEA.HI.X.SX32 R48, R10, R209.reuse, 0x1, P5 ;  /* 0x000000d10a307211 */ /* 0x080fe200028f0eff */
[----:B------:R-:W5:Y:S01]  /*b160*/  LDL.LU R186, [R1+0x28] ;  /* 0x0000280001ba7983 */ /* 0x000f620000300800 */
[----:B------:R-:W-:Y:S01]  /*b170*/  LEA.HI.X.SX32 R47, R224, R209, 0x1, P6 ;  /* 0x000000d1e02f7211 */ /* 0x000fe200030f0eff */
[----:B------:R-:W-:Y:S01]  /*b180*/  IMAD R203, R16, 0x3d, RZ ;  /* 0x0000003d10cb7824 */ /* 0x000fe200078e02ff */
[C---:B------:R-:W-:Y:S01]  /*b190*/  IADD3 R37, P3, R9.reuse, R226, RZ ;  /* 0x000000e209257210 */ /* 0x040fe20007f7e0ff */
[----:B------:R-:W5:Y:S01]  /*b1a0*/  LDL R191, [R1+0x54] ;  /* 0x0000540001bf7983 */ /* 0x000f620000100800 */
[C---:B------:R-:W-:Y:S01]  /*b1b0*/  IADD3 R36, P5, R9.reuse, R227, RZ ;  /* 0x000000e309247210 */ /* 0x040fe20007fbe0ff */
[----:B------:R-:W1:Y:S01]  /*b1c0*/  LDC.64 R10, c[0x0][0x218] ;  /* 0x00008600ff0a7b82 */ /* 0x000e620000000a00 */
[----:B------:R-:W-:Y:S01]  /*b1d0*/  IADD3 R251, P6, R9, R252, RZ ;  /* 0x000000fc09fb7210 */ /* 0x000fe20007fde0ff */
[----:B------:R-:W5:Y:S01]  /*b1e0*/  LDL R182, [R1+0x5c] ;  /* 0x00005c0001b67983 */ /* 0x000f620000100800 */
[----:B------:R-:W-:-:S02]  /*b1f0*/  LEA.HI.X.SX32 R45, R225, R209, 0x1, P1 ;  /* 0x000000d1e12d7211 */ /* 0x000fc400008f0eff */
[----:B------:R-:W-:Y:S01]  /*b200*/  IADD3 R249, P1, R9, R250, RZ ;  /* 0x000000fa09f97210 */ /* 0x000fe20007f3e0ff */
[----:B------:R-:W5:Y:S01]  /*b210*/  LDL.LU R187, [R1+0x64] ;  /* 0x0000640001bb7983 */ /* 0x000f620000300800 */
[-C--:B------:R-:W-:Y:S02]  /*b220*/  LEA.HI.X.SX32 R42, R226, R209.reuse, 0x1, P3 ;  /* 0x000000d1e22a7211 */ /* 0x080fe400018f0eff */
[-C--:B------:R-:W-:Y:S01]  /*b230*/  LEA.HI.X.SX32 R39, R227, R209.reuse, 0x1, P5 ;  /* 0x000000d1e3277211 */ /* 0x080fe200028f0eff */
[----:B------:R-:W5:Y:S01]  /*b240*/  LDL.LU R185, [R1+0x2c] ;  /* 0x00002c0001b97983 */ /* 0x000f620000300800 */
[----:B------:R-:W-:Y:S02]  /*b250*/  LEA.HI.X.SX32 R252, R252, R209, 0x1, P6 ;  /* 0x000000d1fcfc7211 */ /* 0x000fe400030f0eff */
[C---:B------:R-:W-:Y:S01]  /*b260*/  IADD3 R247, P3, R9.reuse, R248, RZ ;  /* 0x000000f809f77210 */ /* 0x040fe20007f7e0ff */
[----:B------:R-:W5:Y:S01]  /*b270*/  LDL.LU R183, [R1+0x68] ;  /* 0x0000680001b77983 */ /* 0x000f620000300800 */
[----:B------:R-:W-:-:S02]  /*b280*/  IADD3 R245, P5, R9, R246, RZ ;  /* 0x000000f609f57210 */ /* 0x000fc40007fbe0ff */
[C---:B------:R-:W-:Y:S01]  /*b290*/  IADD3 R243, P6, R9.reuse, R244, RZ ;  /* 0x000000f409f37210 */ /* 0x040fe20007fde0ff */
[----:B------:R-:W5:Y:S01]  /*b2a0*/  LDL.LU R170, [R1+0x6c] ;  /* 0x00006c0001aa7983 */ /* 0x000f620000300800 */
[-C--:B------:R-:W-:Y:S02]  /*b2b0*/  LEA.HI.X.SX32 R250, R250, R209.reuse, 0x1, P1 ;  /* 0x000000d1fafa7211 */ /* 0x080fe400008f0eff */
[----:B------:R-:W-:Y:S01]  /*b2c0*/  IADD3 R241, P1, R9, R242, RZ ;  /* 0x000000f209f17210 */ /* 0x000fe20007f3e0ff */
[----:B------:R-:W5:Y:S01]  /*b2d0*/  LDL.LU R172, [R1+0x70] ;  /* 0x0000700001ac7983 */ /* 0x000f620000300800 */
[-C--:B------:R-:W-:Y:S02]  /*b2e0*/  LEA.HI.X.SX32 R248, R248, R209.reuse, 0x1, P3 ;  /* 0x000000d1f8f87211 */ /* 0x080fe400018f0eff */
[-C--:B------:R-:W-:Y:S01]  /*b2f0*/  LEA.HI.X.SX32 R246, R246, R209.reuse, 0x1, P5 ;  /* 0x000000d1f6f67211 */ /* 0x080fe200028f0eff */
[----:B------:R-:W5:Y:S01]  /*b300*/  LDL.LU R177, [R1+0x30] ;  /* 0x0000300001b17983 */ /* 0x000f620000300800 */
[----:B------:R-:W-:-:S02]  /*b310*/  LEA.HI.X.SX32 R244, R244, R209, 0x1, P6 ;  /* 0x000000d1f4f47211 */ /* 0x000fc400030f0eff */
[C---:B------:R-:W-:Y:S01]  /*b320*/  IADD3 R239, P3, R9.reuse, R240, RZ ;  /* 0x000000f009ef7210 */ /* 0x040fe20007f7e0ff */
[----:B------:R-:W5:Y:S01]  /*b330*/  LDL.LU R159, [R1+0x74] ;  /* 0x00007400019f7983 */ /* 0x000f620000300800 */
[C---:B------:R-:W-:Y:S02]  /*b340*/  IADD3 R236, P5, R9.reuse, R237, RZ ;  /* 0x000000ed09ec7210 */ /* 0x040fe40007fbe0ff */
[C---:B------:R-:W-:Y:S01]  /*b350*/  IADD3 R234, P6, R9.reuse, R235, RZ ;  /* 0x000000eb09ea7210 */ /* 0x040fe20007fde0ff */
[----:B------:R-:W5:Y:S01]  /*b360*/  LDL.LU R173, [R1+0x78] ;  /* 0x0000780001ad7983 */ /* 0x000f620000300800 */
[----:B------:R-:W-:Y:S02]  /*b370*/  LEA.HI.X.SX32 R242, R242, R209, 0x1, P1 ;  /* 0x000000d1f2f27211 */ /* 0x000fe400008f0eff */
[----:B------:R-:W-:Y:S01]  /*b380*/  IADD3 R232, P1, R9, R233, RZ ;  /* 0x000000e909e87210 */ /* 0x000fe20007f3e0ff */
        /* <DEDUP_REMOVED lines=11> */
[-C--:B------:R-:W-:Y:S01]  /*b440*/  LEA.HI.X.SX32 R231, R231, R209.reuse, 0x1, P3 ;  /* 0x000000d1e7e77211 */ /* 0x080fe200018f0eff */
[----:B------:R-:W5:Y:S01]  /*b450*/  LDL.LU R163, [R1+0x90] ;  /* 0x0000900001a37983 */ /* 0x000f620000300800 */
[-C--:B------:R-:W-:Y:S02]  /*b460*/  LEA.HI.X.SX32 R229, R229, R209.reuse, 0x1, P5 ;  /* 0x000000d1e5e57211 */ /* 0x080fe400028f0eff */
[----:B------:R-:W-:Y:S01]  /*b470*/  LEA.HI.X.SX32 R227, R238, R209, 0x1, P6 ;  /* 0x000000d1eee37211 */ /* 0x000fe200030f0eff */
[----:B------:R-:W5:Y:S04]  /*b480*/  LDL R133, [R1+0x50] ;  /* 0x0000500001857983 */ /* 0x000f680000100800 */
[----:B------:R-:W5:Y:S04]  /*b490*/  LDL.LU R137, [R1+0x94] ;  /* 0x0000940001897983 */ /* 0x000f680000300800 */
[----:B------:R-:W5:Y:S04]  /*b4a0*/  LDL.LU R136, [R1+0x9c] ;  /* 0x00009c0001887983 */ /* 0x000f680000300800 */
[----:B------:R-:W5:Y:S04]  /*b4b0*/  LDL.LU R126, [R1+0xa0] ;  /* 0x0000a000017e7983 */ /* 0x000f680000300800 */
[----:B------:R-:W5:Y:S04]  /*b4c0*/  LDL.LU R151, [R1+0x60] ;  /* 0x0000600001977983 */ /* 0x000f680000300800 */
[----:B------:R-:W5:Y:S01]  /*b4d0*/  LDL.LU R158, [R1+0xa4] ;  /* 0x0000a400019e7983 */ /* 0x000f620000300800 */
[----:B--2---:R-:W-:-:S02]  /*b4e0*/  IADD3 R224, P1, R9, R216, RZ ;  /* 0x000000d809e07210 */ /* 0x004fc40007f3e0ff */
[C---:B---3--:R-:W-:Y:S02]  /*b4f0*/  IADD3 R222, P3, R9.reuse, R214, RZ ;  /* 0x000000d609de7210 */ /* 0x048fe40007f7e0ff */
[----:B------:R-:W-:Y:S02]  /*b500*/  LEA.HI.X.SX32 R225, R216, R209, 0x1, P1 ;  /* 0x000000d1d8e17211 */ /* 0x000fe400008f0eff */
[C---:B----4-:R-:W-:Y:S02]  /*b510*/  IADD3 R220, P5, R9.reuse, R212, RZ ;  /* 0x000000d409dc7210 */ /* 0x050fe40007fbe0ff */
[C---:B-----5:R-:W-:Y:S02]  /*b520*/  IADD3 R218, P6, R9.reuse, R219, RZ ;  /* 0x000000db09da7210 */ /* 0x060fe40007fde0ff */
[----:B------:R-:W-:Y:S02]  /*b530*/  IADD3 R216, P1, R9, R217, RZ ;  /* 0x000000d909d87210 */ /* 0x000fe40007f3e0ff */
[----:B------:R-:W-:-:S02]  /*b540*/  LEA.HI.X.SX32 R223, R214, R209, 0x1, P3 ;  /* 0x000000d1d6df7211 */ /* 0x000fc400018f0eff */
[-C--:B------:R-:W-:Y:S02]  /*b550*/  LEA.HI.X.SX32 R221, R212, R209.reuse, 0x1, P5 ;  /* 0x000000d1d4dd7211 */ /* 0x080fe400028f0eff */
[----:B------:R-:W-:Y:S02]  /*b560*/  LEA.HI.X.SX32 R219, R219, R209, 0x1, P6 ;  /* 0x000000d1dbdb7211 */ /* 0x000fe400030f0eff */
[C---:B------:R-:W-:Y:S02]  /*b570*/  IADD3 R214, P3, R9.reuse, R215, RZ ;  /* 0x000000d709d67210 */ /* 0x040fe40007f7e0ff */
[C---:B------:R-:W-:Y:S02]  /*b580*/  IADD3 R212, P5, R9.reuse, R213, RZ ;  /* 0x000000d509d47210 */ /* 0x040fe40007fbe0ff */
[----:B------:R-:W-:Y:S02]  /*b590*/  IADD3 R210, P6, R9, R211, RZ ;  /* 0x000000d309d27210 */ /* 0x000fe40007fde0ff */
[----:B------:R-:W-:-:S02]  /*b5a0*/  LEA.HI.X.SX32 R217, R217, R209, 0x1, P1 ;  /* 0x000000d1d9d97211 */ /* 0x000fc400008f0eff */
[----:B------:R-:W-:Y:S02]  /*b5b0*/  IADD3 R208, P1, R9, R207, RZ ;  /* 0x000000cf09d07210 */ /* 0x000fe40007f3e0ff */
[-C--:B------:R-:W-:Y:S02]  /*b5c0*/  LEA.HI.X.SX32 R215, R215, R209.reuse, 0x1, P3 ;  /* 0x000000d1d7d77211 */ /* 0x080fe400018f0eff */
[-C--:B------:R-:W-:Y:S02]  /*b5d0*/  LEA.HI.X.SX32 R213, R213, R209.reuse, 0x1, P5 ;  /* 0x000000d1d5d57211 */ /* 0x080fe400028f0eff */
[-C--:B------:R-:W-:Y:S02]  /*b5e0*/  LEA.HI.X.SX32 R211, R211, R209.reuse, 0x1, P6 ;  /* 0x000000d1d3d37211 */ /* 0x080fe400030f0eff */
[----:B------:R-:W-:Y:S01]  /*b5f0*/  LEA.HI.X.SX32 R209, R207, R209, 0x1, P1 ;  /* 0x000000d1cfd17211 */ /* 0x000fe200008f0eff */
[----:B------:R-:W-:Y:S01]  /*b600*/  IMAD R207, R16, 0x3f, RZ ;  /* 0x0000003f10cf7824 */ /* 0x000fe200078e02ff */
[----:B------:R-:W-:-:S02]  /*b610*/  SHF.R.S32.HI R9, RZ, 0x1f, R7 ;  /* 0x0000001fff097819 */ /* 0x000fc40000011407 */
[C---:B------:R-:W-:Y:S02]  /*b620*/  IADD3 R153, P3, R7.reuse, R16, RZ ;  /* 0x0000001007997210 */ /* 0x040fe40007f7e0ff */
[C---:B------:R-:W-:Y:S02]  /*b630*/  IADD3 R206, P5, R7.reuse, R207, RZ ;  /* 0x000000cf07ce7210 */ /* 0x040fe40007fbe0ff */
[----:B------:R-:W-:Y:S02]  /*b640*/  LEA.HI.X.SX32 R152, R16, R9, 0x1, P3 ;  /* 0x0000000910987211 */ /* 0x000fe400018f0eff */
[----:B------:R-:W-:Y:S02]  /*b650*/  IADD3 R204, P3, R7, R205, RZ ;  /* 0x000000cd07cc7210 */ /* 0x000fe40007f7e0ff */
[-C--:B------:R-:W-:Y:S02]  /*b660*/  LEA.HI.X.SX32 R207, R207, R9.reuse, 0x1, P5 ;  /* 0x00000009cfcf7211 */ /* 0x080fe400028f0eff */
[----:B------:R-:W-:-:S02]  /*b670*/  LEA.HI.X.SX32 R205, R205, R9, 0x1, P3 ;  /* 0x00000009cdcd7211 */ /* 0x000fc400018f0eff */
[C---:B------:R-:W-:Y:S02]  /*b680*/  IADD3 R198, P3, R7.reuse, R199, RZ ;  /* 0x000000c707c67210 */ /* 0x040fe40007f7e0ff */
[----:B------:R-:W-:Y:S02]  /*b690*/  IADD3 R196, P5, R7, R197, RZ ;  /* 0x000000c507c47210 */ /* 0x000fe40007fbe0ff */
[-C--:B------:R-:W-:Y:S02]  /*b6a0*/  LEA.HI.X.SX32 R199, R199, R9.reuse, 0x1, P3 ;  /* 0x00000009c7c77211 */ /* 0x080fe400018f0eff */
[----:B------:R-:W-:Y:S02]  /*b6b0*/  LEA.HI.X.SX32 R197, R197, R9, 0x1, P5 ;  /* 0x00000009c5c57211 */ /* 0x000fe400028f0eff */
[C---:B------:R-:W-:Y:S02]  /*b6c0*/  IADD3 R190, P3, R7.reuse, R191, RZ ;  /* 0x000000bf07be7210 */ /* 0x040fe40007f7e0ff */
[----:B------:R-:W-:-:S02]  /*b6d0*/  IADD3 R188, P5, R7, R182, RZ ;  /* 0x000000b607bc7210 */ /* 0x000fc40007fbe0ff */
[-C--:B------:R-:W-:Y:S02]  /*b6e0*/  LEA.HI.X.SX32 R191, R191, R9.reuse, 0x1, P3 ;  /* 0x00000009bfbf7211 */ /* 0x080fe400018f0eff */
[----:B------:R-:W-:Y:S02]  /*b6f0*/  LEA.HI.X.SX32 R189, R182, R9, 0x1, P5 ;  /* 0x00000009b6bd7211 */ /* 0x000fe400028f0eff */
[----:B------:R-:W-:-:S04]  /*b700*/  IADD3 R182, P3, R7, R183, RZ ;  /* 0x000000b707b67210 */ /* 0x000fc80007f7e0ff */
[----:B------:R-:W-:Y:S02]  /*b710*/  LEA.HI.X.SX32 R183, R183, R9, 0x1, P3 ;  /* 0x00000009b7b77211 */ /* 0x000fe400018f0eff */
[----:B------:R-:W-:-:S04]  /*b720*/  IADD3 R174, P3, R7, R159, RZ ;  /* 0x0000009f07ae7210 */ /* 0x000fc80007f7e0ff */
[----:B------:R-:W-:Y:S02]  /*b730*/  LEA.HI.X.SX32 R175, R159, R9, 0x1, P3 ;  /* 0x000000099faf7211 */ /* 0x000fe400018f0eff */
[----:B------:R-:W2:Y:S04]  /*b740*/  LDL.LU R159, [R1+0xa8] ;  /* 0x0000a800019f7983 */ /* 0x000ea80000300800 */
[----:B------:R-:W3:Y:S04]  /*b750*/  LDL.LU R150, [R1+0xac] ;  /* 0x0000ac0001967983 */ /* 0x000ee80000300800 */
[----:B------:R-:W4:Y:S04]  /*b760*/  LDL.LU R127, [R1+0xb0] ;  /* 0x0000b000017f7983 */ /* 0x000f280000300800 */
[----:B------:R-:W5:Y:S01]  /*b770*/  LDL.LU R154, [R1+0xb8] ;  /* 0x0000b800019a7983 */ /* 0x000f620000300800 */
[----:B------:R-:W-:-:S02]  /*b780*/  IADD3 R200, P6, R7, R201, RZ ;  /* 0x000000c907c87210 */ /* 0x000fc40007fde0ff */
[----:B------:R-:W-:Y:S01]  /*b790*/  IADD3 R202, P1, R7, R203, RZ ;  /* 0x000000cb07ca7210 */ /* 0x000fe20007f3e0ff */
[----:B------:R-:W4:Y:S01]  /*b7a0*/  LDL.LU R142, [R1+0xbc] ;  /* 0x0000bc00018e7983 */ /* 0x000f220000300800 */
[-C--:B------:R-:W-:Y:S02]  /*b7b0*/  LEA.HI.X.SX32 R201, R201, R9.reuse, 0x1, P6 ;  /* 0x00000009c9c97211 */ /* 0x080fe400030f0eff */
[----:B------:R-:W-:Y:S01]  /*b7c0*/  IADD3 R192, P6, R7, R186, RZ ;  /* 0x000000ba07c07210 */ /* 0x000fe20007fde0ff */
[----:B------:R-:W4:Y:S01]  /*b7d0*/  LDL.LU R143, [R1+0xc0] ;  /* 0x0000c000018f7983 */ /* 0x000f220000300800 */
[----:B------:R-:W-:Y:S02]  /*b7e0*/  LEA.HI.X.SX32 R203, R203, R9, 0x1, P1 ;  /* 0x00000009cbcb7211 */ /* 0x000fe400008f0eff */
[----:B------:R-:W-:Y:S01]  /*b7f0*/  IADD3 R194, P1, R7, R195, RZ ;  /* 0x000000c307c27210 */ /* 0x000fe20007f3e0ff */
[----:B------:R-:W4:Y:S01]  /*b800*/  LDL.LU R146, [R1+0x7c] ;  /* 0x00007c0001927983 */ /* 0x000f220000300800 */
[----:B------:R-:W-:-:S02]  /*b810*/  LEA.HI.X.SX32 R193, R186, R9, 0x1, P6 ;  /* 0x00000009bac17211 */ /* 0x000fc400030f0eff */
[----:B------:R-:W-:Y:S01]  /*b820*/  IADD3 R184, P6, R7, R185, RZ ;  /* 0x000000b907b87210 */ /* 0x000fe20007fde0ff */
[----:B------:R-:W4:Y:S01]  /*b830*/  LDL.LU R147, [R1+0xc4] ;  /* 0x0000c40001937983 */ /* 0x000f220000300800 */
[----:B------:R-:W-:Y:S02]  /*b840*/  LEA.HI.X.SX32 R195, R195, R9, 0x1, P1 ;  /* 0x00000009c3c37211 */ /* 0x000fe400008f0eff */
[----:B------:R-:W-:Y:S02]  /*b850*/  IADD3 R186, P1, R7, R187, RZ ;  /* 0x000000bb07ba7210 */ /* 0x000fe40007f3e0ff */
[----:B------:R-:W-:Y:S02]  /*b860*/  LEA.HI.X.SX32 R185, R185, R9, 0x1, P6 ;  /* 0x00000009b9b97211 */ /* 0x000fe400030f0eff */
[----:B------:R-:W-:Y:S02]  /*b870*/  IADD3 R176, P6, R7, R177, RZ ;  /* 0x000000b107b07210 */ /* 0x000fe40007fde0ff */
[----:B------:R-:W-:-:S02]  /*b880*/  LEA.HI.X.SX32 R187, R187, R9, 0x1, P1 ;  /* 0x00000009bbbb7211 */ /* 0x000fc400008f0eff */
[C---:B------:R-:W-:Y:S02]  /*b890*/  IADD3 R180, P5, R7.reuse, R170, RZ ;  /* 0x000000aa07b47210 */ /* 0x040fe40007fbe0ff */
[----:B------:R-:W-:Y:S02]  /*b8a0*/  IADD3 R178, P1, R7, R172, RZ ;  /* 0x000000ac07b27210 */ /* 0x000fe40007f3e0ff */
[----:B------:R-:W-:Y:S02]  /*b8b0*/  LEA.HI.X.SX32 R177, R177, R9, 0x1, P6 ;  /* 0x00000009b1b17211 */ /* 0x000fe400030f0eff */
[----:B------:R-:W-:Y:S02]  /*b8c0*/  IADD3 R168, P6, R7, R169, RZ ;  /* 0x000000a907a87210 */ /* 0x000fe40007fde0ff */
[-C--:B------:R-:W-:Y:S02]  /*b8d0*/  LEA.HI.X.SX32 R181, R170, R9.reuse, 0x1, P5 ;  /* 0x00000009aab57211 */ /* 0x080fe400028f0eff */
        /* <DEDUP_REMOVED lines=8> */
[C---:B------:R-:W-:Y:S02]  /*b960*/  IADD3 R164, P5, R7.reuse, R165, RZ ;  /* 0x000000a507a47210 */ /* 0x040fe40007fbe0ff */
[----:B------:R-:W-:Y:S02]  /*b970*/  IADD3 R13, P3, R7, R137, RZ ;  /* 0x00000089070d7210 */ /* 0x000fe40007f7e0ff */
[-C--:B------:R-:W-:Y:S02]  /*b980*/  LEA.HI.X.SX32 R161, R133, R9.reuse, 0x1, P6 ;  /* 0x0000000985a17211 */ /* 0x080fe400030f0eff */
[----:B------:R-:W4:Y:S01]  /*b990*/  LDL.LU R133, [R1+0xc8] ;  /* 0x0000c80001857983 */ /* 0x000f220000300800 */
[-C--:B------:R-:W-:Y:S02]  /*b9a0*/  LEA.HI.X.SX32 R171, R171, R9.reuse, 0x1, P1 ;  /* 0x00000009abab7211 */ /* 0x080fe400008f0eff */
[----:B------:R-:W-:-:S02]  /*b9b0*/  LEA.HI.X.SX32 R165, R165, R9, 0x1, P5 ;  /* 0x00000009a5a57211 */ /* 0x000fc400028f0eff */
[----:B------:R-:W-:Y:S02]  /*b9c0*/  LEA.HI.X.SX32 R156, R137, R9, 0x1, P3 ;  /* 0x00000009899c7211 */ /* 0x000fe400018f0eff */
[C---:B------:R-:W-:Y:S01]  /*b9d0*/  IADD3 R162, P1, R7.reuse, R163, RZ ;  /* 0x000000a307a27210 */ /* 0x040fe20007f3e0ff */
[----:B------:R-:W4:Y:S01]  /*b9e0*/  LDL.LU R137, [R1+0xcc] ;  /* 0x0000cc0001897983 */ /* 0x000f220000300800 */
[----:B------:R-:W-:Y:S02]  /*b9f0*/  IADD3 R15, P5, R7, R136, RZ ;  /* 0x00000088070f7210 */ /* 0x000fe40007fbe0ff */
[----:B------:R-:W-:Y:S02]  /*ba00*/  LEA.HI.X.SX32 R163, R163, R9, 0x1, P1 ;  /* 0x00000009a3a37211 */ /* 0x000fe400008f0eff */
[----:B------:R-:W-:Y:S02]  /*ba10*/  IADD3 R19, P6, R7, R151, RZ ;  /* 0x0000009707137210 */ /* 0x000fe40007fde0ff */
[----:B------:R-:W-:-:S02]  /*ba20*/  LEA.HI.X.SX32 R14, R136, R9, 0x1, P5 ;  /* 0x00000009880e7211 */ /* 0x000fc400028f0eff */
[C---:B------:R-:W-:Y:S01]  /*ba30*/  IADD3 R17, P1, R7.reuse, R126, RZ ;  /* 0x0000007e07117210 */ /* 0x040fe20007f3e0ff */
[----:B------:R-:W4:Y:S01]  /*ba40*/  LDL.LU R136, [R1+0x88] ;  /* 0x0000880001887983 */ /* 0x000f220000300800 */
[----:B------:R-:W-:Y:S02]  /*ba50*/  IADD3 R21, P3, R7, R158, RZ ;  /* 0x0000009e07157210 */ /* 0x000fe40007f7e0ff */
[-C--:B------:R-:W-:Y:S02]  /*ba60*/  LEA.HI.X.SX32 R18, R151, R9.reuse, 0x1, P6 ;  /* 0x0000000997127211 */ /* 0x080fe400030f0eff */
[-C--:B------:R-:W-:Y:S01]  /*ba70*/  LEA.HI.X.SX32 R16, R126, R9.reuse, 0x1, P1 ;  /* 0x000000097e107211 */ /* 0x080fe200008f0eff */
[----:B------:R-:W4:Y:S01]  /*ba80*/  LDL.LU R151, [R1+0xd4] ;  /* 0x0000d40001977983 */ /* 0x000f220000300800 */
[----:B------:R-:W-:-:S03]  /*ba90*/  LEA.HI.X.SX32 R20, R158, R9, 0x1, P3 ;  /* 0x000000099e147211 */ /* 0x000fc600018f0eff */
[----:B------:R-:W4:Y:S01]  /*baa0*/  LDL.LU R158, [R1+0xd8] ;  /* 0x0000d800019e7983 */ /* 0x000f220000300800 */
[C---:B--2---:R-:W-:Y:S02]  /*bab0*/  IADD3 R23, P5, R7.reuse, R159, RZ ;  /* 0x0000009f07177210 */ /* 0x044fe40007fbe0ff */
[----:B---3--:R-:W-:Y:S02]  /*bac0*/  IADD3 R89, P1, R7, R150, RZ ;  /* 0x0000009607597210 */ /* 0x008fe40007f3e0ff */
[-C--:B------:R-:W-:Y:S02]  /*bad0*/  LEA.HI.X.SX32 R22, R159, R9.reuse, 0x1, P5 ;  /* 0x000000099f167211 */ /* 0x080fe400028f0eff */
[----:B------:R-:W2:Y:S01]  /*bae0*/  LDL.LU R159, [R1+0xdc] ;  /* 0x0000dc00019f7983 */ /* 0x000ea20000300800 */
[-C--:B------:R-:W-:Y:S02]  /*baf0*/  LEA.HI.X.SX32 R88, R150, R9.reuse, 0x1, P1 ;  /* 0x0000000996587211 */ /* 0x080fe400008f0eff */
[----:B-----5:R-:W-:Y:S01]  /*bb00*/  IADD3 R93, P5, R7, R154, RZ ;  /* 0x0000009a075d7210 */ /* 0x020fe20007fbe0ff */
[----:B------:R-:W3:Y:S03]  /*bb10*/  LDL.LU R150, [R1+0x98] ;  /* 0x0000980001967983 */ /* 0x000ee60000300800 */
[----:B------:R-:W-:-:S02]  /*bb20*/  LEA.HI.X.SX32 R92, R154, R9, 0x1, P5 ;  /* 0x000000099a5c7211 */ /* 0x000fc400028f0eff */
[----:B------:R-:W5:Y:S01]  /*bb30*/  LDL.LU R154, [R1+0xe0] ;  /* 0x0000e000019a7983 */ /* 0x000f620000300800 */
[C---:B----4-:R-:W-:Y:S02]  /*bb40*/  IADD3 R91, P3, R7.reuse, R127, RZ ;  /* 0x0000007f075b7210 */ /* 0x050fe40007f7e0ff */
[----:B------:R-:W-:Y:S01]  /*bb50*/  IADD3 R95, P1, R7, R142, RZ ;  /* 0x0000008e075f7210 */ /* 0x000fe20007f3e0ff */
[----:B------:R-:W4:Y:S01]  /*bb60*/  LDL.LU R149, [R1+0xe4] ;  /* 0x0000e40001957983 */ /* 0x000f220000300800 */
[----:B------:R-:W-:Y:S02]  /*bb70*/  LEA.HI.X.SX32 R90, R127, R9, 0x1, P3 ;  /* 0x000000097f5a7211 */ /* 0x000fe400018f0eff */
[C---:B------:R-:W-:Y:S01]  /*bb80*/  IADD3 R97, P3, R7.reuse, R143, RZ ;  /* 0x0000008f07617210 */ /* 0x040fe20007f7e0ff */
[----:B------:R-:W4:Y:S01]  /*bb90*/  LDL.LU R127, [R1+0xe8] ;  /* 0x0000e800017f7983 */ /* 0x000f220000300800 */
[----:B------:R-:W-:Y:S02]  /*bba0*/  IADD3 R99, P5, R7, R146, RZ ;  /* 0x0000009207637210 */ /* 0x000fe40007fbe0ff */
[-C--:B------:R-:W-:Y:S01]  /*bbb0*/  LEA.HI.X.SX32 R96, R143, R9.reuse, 0x1, P3 ;  /* 0x000000098f607211 */ /* 0x080fe200018f0eff */
[----:B------:R-:W4:Y:S01]  /*bbc0*/  LDL.LU R144, [R1+0xec] ;  /* 0x0000ec0001907983 */ /* 0x000f220000300800 */
[----:B------:R-:W-:-:S02]  /*bbd0*/  LEA.HI.X.SX32 R94, R142, R9, 0x1, P1 ;  /* 0x000000098e5e7211 */ /* 0x000fc400008f0eff */
[----:B------:R-:W-:Y:S01]  /*bbe0*/  LEA.HI.X.SX32 R98, R146, R9, 0x1, P5 ;  /* 0x0000000992627211 */ /* 0x000fe200028f0eff */
[----:B------:R-:W4:Y:S01]  /*bbf0*/  LDL.LU R126, [R1+0xf0] ;  /* 0x0000f000017e7983 */ /* 0x000f220000300800 */
[----:B------:R-:W-:-:S04]  /*bc00*/  IADD3 R101, P1, R7, R147, RZ ;  /* 0x0000009307657210 */ /* 0x000fc80007f3e0ff */
[----:B------:R-:W-:Y:S02]  /*bc10*/  LEA.HI.X.SX32 R100, R147, R9, 0x1, P1 ;  /* 0x0000000993647211 */ /* 0x000fe400008f0eff */
[----:B------:R-:W-:-:S04]  /*bc20*/  IADD3 R103, P3, R7, R133, RZ ;  /* 0x0000008507677210 */ /* 0x000fc80007f7e0ff */
[----:B------:R-:W-:Y:S02]  /*bc30*/  LEA.HI.X.SX32 R102, R133, R9, 0x1, P3 ;  /* 0x0000000985667211 */ /* 0x000fe400018f0eff */
[----:B------:R-:W4:Y:S01]  /*bc40*/  LDL.LU R133, [R1+0xf4] ;  /* 0x0000f40001857983 */ /* 0x000f220000300800 */
[----:B------:R-:W-:-:S03]  /*bc50*/  IADD3 R105, P5, R7, R137, RZ ;  /* 0x0000008907697210 */ /* 0x000fc60007fbe0ff */
[----:B------:R-:W4:Y:S01]  /*bc60*/  LDL.LU R145, [R1+0xf8] ;  /* 0x0000f80001917983 */ /* 0x000f220000300800 */
[----:B------:R-:W-:-:S03]  /*bc70*/  LEA.HI.X.SX32 R104, R137, R9, 0x1, P5 ;  /* 0x0000000989687211 */ /* 0x000fc600028f0eff */
[----:B------:R-:W4:Y:S01]  /*bc80*/  LDL.LU R137, [R1+0xb4] ;  /* 0x0000b40001897983 */ /* 0x000f220000300800 */
[----:B------:R-:W-:-:S03]  /*bc90*/  IADD3 R107, P1, R7, R136, RZ ;  /* 0x00000088076b7210 */ /* 0x000fc60007f3e0ff */
[----:B------:R-:W4:Y:S01]  /*bca0*/  LDL.LU R142, [R1+0xfc] ;  /* 0x0000fc00018e7983 */ /* 0x000f220000300800 */
[----:B------:R-:W-:-:S03]  /*bcb0*/  LEA.HI.X.SX32 R106, R136, R9, 0x1, P1 ;  /* 0x00000009886a7211 */ /* 0x000fc600008f0eff */
[----:B------:R-:W4:Y:S01]  /*bcc0*/  LDL.LU R143, [R1+0x100] ;  /* 0x00010000018f7983 */ /* 0x000f220000300800 */
[----:B------:R-:W-:-:S03]  /*bcd0*/  IADD3 R109, P3, R7, R151, RZ ;  /* 0x00000097076d7210 */ /* 0x000fc60007f7e0ff */
[----:B------:R-:W4:Y:S01]  /*bce0*/  LDL.LU R136, [R1+0x104] ;  /* 0x0001040001887983 */ /* 0x000f220000300800 */
[----:B------:R-:W-:-:S03]  /*bcf0*/  IADD3 R111, P5, R7, R158, RZ ;  /* 0x0000009e076f7210 */ /* 0x000fc60007fbe0ff */
[----:B------:R-:W4:Y:S01]  /*bd00*/  LDL.LU R147, [R1+0x108] ;  /* 0x0001080001937983 */ /* 0x000f220000300800 */
[-C--:B------:R-:W-:Y:S02]  /*bd10*/  LEA.HI.X.SX32 R108, R151, R9.reuse, 0x1, P3 ;  /* 0x00000009976c7211 */ /* 0x080fe400018f0eff */
[----:B------:R-:W-:Y:S01]  /*bd20*/  LEA.HI.X.SX32 R110, R158, R9, 0x1, P5 ;  /* 0x000000099e6e7211 */ /* 0x000fe200028f0eff */
[----:B------:R-:W4:Y:S04]  /*bd30*/  LDL.LU R151, [R1+0x10c] ;  /* 0x00010c0001977983 */ /* 0x000f280000300800 */
[----:B------:R-:W4:Y:S01]  /*bd40*/  LDL.LU R158, [R1+0x110] ;  /* 0x00011000019e7983 */ /* 0x000f220000300800 */
[----:B--2---:R-:W-:-:S04]  /*bd50*/  IADD3 R113, P1, R7, R159, RZ ;  /* 0x0000009f07717210 */ /* 0x004fc80007f3e0ff */
[----:B------:R-:W-:Y:S02]  /*bd60*/  LEA.HI.X.SX32 R112, R159, R9, 0x1, P1 ;  /* 0x000000099f707211 */ /* 0x000fe400008f0eff */
[C---:B---3--:R-:W-:Y:S01]  /*bd70*/  IADD3 R115, P3, R7.reuse, R150, RZ ;  /* 0x0000009607737210 */ /* 0x048fe20007f7e0ff */
[----:B------:R-:W2:Y:S01]  /*bd80*/  LDL.LU R159, [R1+0x114] ;  /* 0x00011400019f7983 */ /* 0x000ea20000300800 */
[----:B-----5:R-:W-:-:S03]  /*bd90*/  IADD3 R117, P5, R7, R154, RZ ;  /* 0x0000009a07757210 */ /* 0x020fc60007fbe0ff */
[----:B------:R-:W3:Y:S01]  /*bda0*/  LDL.LU R146, [R1+0xd0] ;  /* 0x0000d00001927983 */ /* 0x000ee20000300800 */
[-C--:B------:R-:W-:Y:S02]  /*bdb0*/  LEA.HI.X.SX32 R114, R150, R9.reuse, 0x1, P3 ;  /* 0x0000000996727211 */ /* 0x080fe400018f0eff */
[----:B------:R-:W-:Y:S01]  /*bdc0*/  LEA.HI.X.SX32 R116, R154, R9, 0x1, P5 ;  /* 0x000000099a747211 */ /* 0x000fe200028f0eff */
[----:B------:R-:W5:Y:S04]  /*bdd0*/  LDL.LU R150, [R1+0x118] ;  /* 0x0001180001967983 */ /* 0x000f680000300800 */
[----:B------:R-:W3:Y:S01]  /*bde0*/  LDL.LU R154, [R1+0x11c] ;  /* 0x00011c00019a7983 */ /* 0x000ee20000300800 */
[----:B------:R-:W-:-:S05]  /*bdf0*/  SHF.L.U64.HI R238, R52, 0x2, R55 ;  /* 0x0000000234ee7819 */ /* 0x000fca0000010237 */
[----:B------:R1:W-:Y:S02]  /*be00*/  STL [R1+0x4c], R238 ;  /* 0x00004cee01007387 */ /* 0x0003e40000100800 */
[----:B-1----:R-:W-:-:S05]  /*be10*/  IMAD.SHL.U32 R238, R52, 0x4, RZ ;  /* 0x0000000434ee7824 */ /* 0x002fca00078e00ff */
[----:B------:R1:W-:Y:S02]  /*be20*/  STL [R1+0x48], R238 ;  /* 0x000048ee01007387 */ /* 0x0003e40000100800 */
[----:B-1----:R-:W-:-:S05]  /*be30*/  SHF.L.U64.HI R238, R49, 0x2, R54 ;  /* 0x0000000231ee7819 */ /* 0x002fca0000010236 */
        /* <DEDUP_REMOVED lines=20> */
[----:B------:R1:W-:Y:S01]  /*bf80*/  STL [R1+0x1c], R238 ;  /* 0x00001cee01007387 */ /* 0x0003e20000100800 */
[C---:B----4-:R-:W-:Y:S02]  /*bf90*/  IADD3 R119, P1, R7.reuse, R149, RZ ;  /* 0x0000009507777210 */ /* 0x050fe40007f3e0ff */
[----:B------:R-:W-:Y:S01]  /*bfa0*/  IADD3 R121, P3, R7, R127, RZ ;  /* 0x0000007f07797210 */ /* 0x000fe20007f7e0ff */
[----:B-1----:R-:W-:Y:S01]  /*bfb0*/  IMAD.SHL.U32 R238, R40, 0x4, RZ ;  /* 0x0000000428ee7824 */ /* 0x002fe200078e00ff */
[----:B------:R-:W-:-:S04]  /*bfc0*/  LEA.HI.X.SX32 R118, R149, R9, 0x1, P1 ;  /* 0x0000000995767211 */ /* 0x000fc800008f0eff */
[----:B------:R1:W-:Y:S01]  /*bfd0*/  STL [R1+0x18], R238 ;  /* 0x000018ee01007387 */ /* 0x0003e20000100800 */
[C---:B------:R-:W-:Y:S02]  /*bfe0*/  IADD3 R123, P5, R7.reuse, R144, RZ ;  /* 0x00000090077b7210 */ /* 0x040fe40007fbe0ff */
[----:B------:R-:W-:Y:S02]  /*bff0*/  IADD3 R125, P1, R7, R126, RZ ;  /* 0x0000007e077d7210 */ /* 0x000fe40007f3e0ff */
[----:B------:R-:W-:Y:S02]  /*c000*/  LEA.HI.X.SX32 R120, R127, R9, 0x1, P3 ;  /* 0x000000097f787211 */ /* 0x000fe400018f0eff */
[----:B-1----:R-:W-:Y:S02]  /*c010*/  SHF.L.U64.HI R238, R38, 0x2, R45 ;  /* 0x0000000226ee7819 */ /* 0x002fe4000001022d */
[----:B------:R-:W-:-:S03]  /*c020*/  IADD3 R127, P3, R7, R133, RZ ;  /* 0x00000085077f7210 */ /* 0x000fc60007f7e0ff */
[----:B------:R1:W-:Y:S01]  /*c030*/  STL [R1+0x14], R238 ;  /* 0x000014ee01007387 */ /* 0x0003e20000100800 */
[-C--:B------:R-:W-:Y:S02]  /*c040*/  LEA.HI.X.SX32 R122, R144, R9.reuse, 0x1, P5 ;  /* 0x00000009907a7211 */ /* 0x080fe400028f0eff */
[----:B------:R-:W-:Y:S02]  /*c050*/  LEA.HI.X.SX32 R124, R126, R9, 0x1, P1 ;  /* 0x000000097e7c7211 */ /* 0x000fe400008f0eff */
[C---:B------:R-:W-:Y:S02]  /*c060*/  IADD3 R129, P5, R7.reuse, R145, RZ ;  /* 0x0000009107817210 */ /* 0x040fe40007fbe0ff */
[----:B------:R-:W-:Y:S01]  /*c070*/  IADD3 R131, P1, R7, R137, RZ ;  /* 0x0000008907837210 */ /* 0x000fe20007f3e0ff */
[----:B-1----:R-:W-:Y:S01]  /*c080*/  IMAD.SHL.U32 R238, R38, 0x4, RZ ;  /* 0x0000000426ee7824 */ /* 0x002fe200078e00ff */
[----:B------:R-:W-:Y:S02]  /*c090*/  LEA.HI.X.SX32 R126, R133, R9, 0x1, P3 ;  /* 0x00000009857e7211 */ /* 0x000fe400018f0eff */
[----:B------:R-:W-:-:S02]  /*c0a0*/  IADD3 R133, P3, R7, R142, RZ ;  /* 0x0000008e07857210 */ /* 0x000fc40007f7e0ff */
[----:B------:R1:W-:Y:S01]  /*c0b0*/  STL [R1+0x10], R238 ;  /* 0x000010ee01007387 */ /* 0x0003e20000100800 */
[-C--:B------:R-:W-:Y:S02]  /*c0c0*/  LEA.HI.X.SX32 R128, R145, R9.reuse, 0x1, P5 ;  /* 0x0000000991807211 */ /* 0x080fe400028f0eff */
[----:B------:R-:W-:Y:S02]  /*c0d0*/  LEA.HI.X.SX32 R130, R137, R9, 0x1, P1 ;  /* 0x0000000989827211 */ /* 0x000fe400008f0eff */
[C---:B------:R-:W-:Y:S02]  /*c0e0*/  IADD3 R135, P5, R7.reuse, R143, RZ ;  /* 0x0000008f07877210 */ /* 0x040fe40007fbe0ff */
[----:B------:R-:W-:Y:S02]  /*c0f0*/  IADD3 R137, P1, R7, R136, RZ ;  /* 0x0000008807897210 */ /* 0x000fe40007f3e0ff */
[----:B------:R-:W-:Y:S02]  /*c100*/  LEA.HI.X.SX32 R132, R142, R9, 0x1, P3 ;  /* 0x000000098e847211 */ /* 0x000fe400018f0eff */
[----:B-1----:R-:W-:-:S02]  /*c110*/  SHF.L.U64.HI R238, R37, 0x2, R42 ;  /* 0x0000000225ee7819 */ /* 0x002fc4000001022a */
[----:B------:R-:W-:Y:S02]  /*c120*/  IADD3 R139, P3, R7, R147, RZ ;  /* 0x00000093078b7210 */ /* 0x000fe40007f7e0ff */
[-C--:B------:R-:W-:Y:S01]  /*c130*/  LEA.HI.X.SX32 R134, R143, R9.reuse, 0x1, P5 ;  /* 0x000000098f867211 */ /* 0x080fe200028f0eff */
[----:B------:R1:W-:Y:S01]  /*c140*/  STL [R1+0xc], R238 ;  /* 0x00000cee01007387 */ /* 0x0003e20000100800 */
[-C--:B------:R-:W-:Y:S02]  /*c150*/  LEA.HI.X.SX32 R136, R136, R9.reuse, 0x1, P1 ;  /* 0x0000000988887211 */ /* 0x080fe400008f0eff */
[----:B------:R-:W-:Y:S02]  /*c160*/  IADD3 R143, P1, R7, R158, RZ ;  /* 0x0000009e078f7210 */ /* 0x000fe40007f3e0ff */
[----:B------:R-:W-:Y:S02]  /*c170*/  LEA.HI.X.SX32 R138, R147, R9, 0x1, P3 ;  /* 0x00000009938a7211 */ /* 0x000fe400018f0eff */
[----:B------:R-:W-:Y:S01]  /*c180*/  IADD3 R141, P5, R7, R151, RZ ;  /* 0x00000097078d7210 */ /* 0x000fe20007fbe0ff */
[----:B-1----:R-:W-:Y:S01]  /*c190*/  IMAD.SHL.U32 R238, R37, 0x4, RZ ;  /* 0x0000000425ee7824 */ /* 0x002fe200078e00ff */
[----:B------:R-:W-:-:S02]  /*c1a0*/  LEA.HI.X.SX32 R142, R158, R9, 0x1, P1 ;  /* 0x000000099e8e7211 */ /* 0x000fc400008f0eff */
[----:B------:R-:W-:Y:S02]  /*c1b0*/  LEA.HI.X.SX32 R140, R151, R9, 0x1, P5 ;  /* 0x00000009978c7211 */ /* 0x000fe400028f0eff */
[----:B------:R1:W-:Y:S01]  /*c1c0*/  STL [R1+0x8], R238 ;  /* 0x000008ee01007387 */ /* 0x0003e20000100800 */
[----:B------:R-:W-:Y:S02]  /*c1d0*/  SHF.R.S32.HI R27, RZ, 0x1f, R8 ;  /* 0x0000001fff1b7819 */ /* 0x000fe40000011408 */
[----:B------:R-:W-:Y:S02]  /*c1e0*/  SHF.R.S32.HI R158, RZ, 0x1f, R6 ;  /* 0x0000001fff9e7819 */ /* 0x000fe40000011406 */
[----:B-1----:R-:W-:Y:S01]  /*c1f0*/  SHF.L.U64.HI R238, R36, 0x2, R39 ;  /* 0x0000000224ee7819 */ /* 0x002fe20000010227 */
[----:B------:R-:W-:-:S04]  /*c200*/  IMAD.WIDE.U32 R10, R6, 0x14, R10 ;  /* 0x00000014060a7825 */ /* 0x000fc800078e000a */
[----:B------:R1:W-:Y:S01]  /*c210*/  STL [R1+0x4], R238 ;  /* 0x000004ee01007387 */ /* 0x0003e20000100800 */
[----:B--2---:R-:W-:-:S04]  /*c220*/  IADD3 R145, P3, R7, R159, RZ ;  /* 0x0000009f07917210 */ /* 0x004fc80007f7e0ff */
[-C--:B------:R-:W-:Y:S02]  /*c230*/  LEA.HI.X.SX32 R144, R159, R9.reuse, 0x1, P3 ;  /* 0x000000099f907211 */ /* 0x080fe400018f0eff */
[C---:B-----5:R-:W-:Y:S02]  /*c240*/  IADD3 R149, P1, R7.reuse, R150, RZ ;  /* 0x0000009607957210 */ /* 0x060fe40007f3e0ff */
[C---:B---3--:R-:W-:Y:S02]  /*c250*/  IADD3 R151, P3, R7.reuse, R154, RZ ;  /* 0x0000009a07977210 */ /* 0x048fe40007f7e0ff */
[-C--:B------:R-:W-:Y:S02]  /*c260*/  LEA.HI.X.SX32 R148, R150, R9.reuse, 0x1, P1 ;  /* 0x0000000996947211 */ /* 0x080fe400008f0eff */
[----:B------:R-:W-:Y:S02]  /*c270*/  SHF.R.S32.HI R159, RZ, 0x1f, R5 ;  /* 0x0000001fff9f7819 */ /* 0x000fe40000011405 */
[----:B------:R-:W-:Y:S01]  /*c280*/  LEA.HI.X.SX32 R150, R154, R9, 0x1, P3 ;  /* 0x000000099a967211 */ /* 0x000fe200018f0eff */
[----:B-1----:R-:W-:Y:S01]  /*c290*/  IMAD.SHL.U32 R238, R36, 0x4, RZ ;  /* 0x0000000424ee7824 */ /* 0x002fe200078e00ff */
[----:B------:R-:W-:-:S02]  /*c2a0*/  IADD3 R147, P5, R7, R146, RZ ;  /* 0x0000009207937210 */ /* 0x000fc40007fbe0ff */
[----:B------:R-:W-:Y:S01]  /*c2b0*/  LEA.HI R154, R27, R8, RZ, 0x6 ;  /* 0x000000081b9a7211 */ /* 0x000fe200078f30ff */
[----:B------:R-:W-:Y:S01]  /*c2c0*/  IMAD R29, R158, 0x14, RZ ;  /* 0x000000149e1d7824 */ /* 0x000fe200078e02ff */
[----:B------:R-:W-:Y:S01]  /*c2d0*/  LEA.HI.X.SX32 R146, R146, R9, 0x1, P5 ;  /* 0x0000000992927211 */ /* 0x000fe200028f0eff */
[----:B------:R-:W-:Y:S01]  /*c2e0*/  IMAD R31, R159, 0x14, RZ ;  /* 0x000000149f1f7824 */ /* 0x000fe200078e02ff */
[----:B------:R-:W-:Y:S01]  /*c2f0*/  SHF.R.S32.HI R154, RZ, 0x6, R154 ;  /* 0x00000006ff9a7819 */ /* 0x000fe2000001149a */
[----:B------:R-:W-:Y:S01]  /*c300*/  IMAD.WIDE.U32 R24, R5, 0x14, R24 ;  /* 0x0000001405187825 */ /* 0x000fe200078e0018 */
[----:B------:R1:W-:Y:S01]  /*c310*/  STL [R1], R238 ;  /* 0x000000ee01007387 */ /* 0x0003e20000100800 */
[----:B------:R-:W-:Y:S02]  /*c320*/  SHF.L.U64.HI R7, R7, 0x2, R9 ;  /* 0x0000000207077819 */ /* 0x000fe40000010209 */
[----:B------:R-:W-:Y:S01]  /*c330*/  IMAD.MOV.U32 R12, RZ, RZ, R10 ;  /* 0x000000ffff0c7224 */ /* 0x000fe200078e000a */
[----:B------:R-:W-:Y:S01]  /*c340*/  SHF.L.U64.HI R252, R251, 0x2, R252 ;  /* 0x00000002fbfc7819 */ /* 0x000fe200000102fc */
[----:B------:R-:W-:Y:S01]  /*c350*/  IMAD.IADD R11, R11, 0x1, R29 ;  /* 0x000000010b0b7824 */ /* 0x000fe200078e021d */
[----:B------:R-:W-:Y:S01]  /*c360*/  SHF.L.U64.HI R250, R249, 0x2, R250 ;  /* 0x00000002f9fa7819 */ /* 0x000fe200000102fa */
[----:B------:R-:W-:Y:S01]  /*c370*/  IMAD.IADD R8, R25, 0x1, R31 ;  /* 0x0000000119087824 */ /* 0x000fe200078e021f */
[----:B------:R-:W-:Y:S01]  /*c380*/  SHF.L.U64.HI R248, R247, 0x2, R248 ;  /* 0x00000002f7f87819 */ /* 0x000fe200000102f8 */
[----:B------:R-:W-:Y:S01]  /*c390*/  IMAD.MOV.U32 R9, RZ, RZ, R24 ;  /* 0x000000ffff097224 */ /* 0x000fe200078e0018 */
[----:B-1----:R-:W-:Y:S01]  /*c3a0*/  SHF.L.U64.HI R238, R6, 0x2, R158 ;  /* 0x0000000206ee7819 */ /* 0x002fe2000001029e */
[----:B------:R-:W-:Y:S01]  /*c3b0*/  IMAD.MOV.U32 R10, RZ, RZ, R155 ;  /* 0x000000ffff0a7224 */ /* 0x000fe200078e009b */
[----:B------:R-:W-:Y:S01]  /*c3c0*/  SHF.L.U64.HI R246, R245, 0x2, R246 ;  /* 0x00000002f5f67819 */ /* 0x000fe200000102f6 */
[----:B------:R-:W-:Y:S01]  /*c3d0*/  IMAD.MOV.U32 R155, RZ, RZ, RZ ;  /* 0x000000ffff9b7224 */ /* 0x000fe200078e00ff */
[----:B------:R-:W-:-:S02]  /*c3e0*/  SHF.L.U64.HI R244, R243, 0x2, R244 ;  /* 0x00000002f3f47819 */ /* 0x000fc400000102f4 */
[----:B------:R-:W-:Y:S02]  /*c3f0*/  CS2R R56, SRZ ;  /* 0x0000000000387805 */ /* 0x000fe4000001ff00 */
[----:B------:R-:W-:Y:S02]  /*c400*/  SHF.L.U64.HI R242, R241, 0x2, R242 ;  /* 0x00000002f1f27819 */ /* 0x000fe400000102f2 */
[----:B------:R-:W-:Y:S02]  /*c410*/  CS2R R58, SRZ ;  /* 0x00000000003a7805 */ /* 0x000fe4000001ff00 */
[----:B------:R-:W-:Y:S02]  /*c420*/  SHF.L.U64.HI R240, R239, 0x2, R240 ;  /* 0x00000002eff07819 */ /* 0x000fe400000102f0 */
[----:B------:R-:W-:Y:S02]  /*c430*/  CS2R R60, SRZ ;  /* 0x00000000003c7805 */ /* 0x000fe4000001ff00 */
        /* <DEDUP_REMOVED lines=38> */
[----:B------:R-:W-:Y:S01]  /*c6a0*/  SHF.L.U64.HI R199, R198, 0x2, R199 ;  /* 0x00000002c6c77819 */ /* 0x000fe200000102c7 */
[----:B------:R-:W-:Y:S01]  /*c6b0*/  IMAD.SHL.U32 R251, R251, 0x4, RZ ;  /* 0x00000004fbfb7824 */ /* 0x000fe200078e00ff */
        /* <DEDUP_REMOVED lines=118> */
[----:B------:R-:W-:Y:S01]  /*ce20*/  CS2R R36, SRZ ;  /* 0x0000000000247805 */ /* 0x000fe2000001ff00 */
        /* <DEDUP_REMOVED lines=18> */
[----:B------:R-:W-:-:S02]  /*cf50*/  IMAD.SHL.U32 R123, R123, 0x4, RZ ;  /* 0x000000047b7b7824 */ /* 0x000fc400078e00ff */
[----:B------:R-:W-:Y:S02]  /*cf60*/  IMAD.SHL.U32 R125, R125, 0x4, RZ ;  /* 0x000000047d7d7824 */ /* 0x000fe400078e00ff */
[----:B------:R-:W-:Y:S02]  /*cf70*/  IMAD.SHL.U32 R127, R127, 0x4, RZ ;  /* 0x000000047f7f7824 */ /* 0x000fe400078e00ff */
[----:B------:R-:W-:Y:S02]  /*cf80*/  IMAD.SHL.U32 R129, R129, 0x4, RZ ;  /* 0x0000000481817824 */ /* 0x000fe400078e00ff */
[----:B------:R-:W-:Y:S02]  /*cf90*/  IMAD.SHL.U32 R131, R131, 0x4, RZ ;  /* 0x0000000483837824 */ /* 0x000fe400078e00ff */
[----:B------:R-:W-:Y:S02]  /*cfa0*/  IMAD.SHL.U32 R133, R133, 0x4, RZ ;  /* 0x0000000485857824 */ /* 0x000fe400078e00ff */
        /* <DEDUP_REMOVED lines=10> */
[----:B------:R-:W-:Y:S01]  /*d050*/  VIADD R158, R154, 0xfffffffb ;  /* 0xfffffffb9a9e7836 */ /* 0x000fe20000000000 */
[----:B------:R-:W-:Y:S01]  /*d060*/  UMOV UR10, 0x4 ;  /* 0x00000004000a7882 */ /* 0x000fe20000000000 */
[----:B------:R-:W-:-:S05]  /*d070*/  UMOV UR9, 0xffffffff ;  /* 0xffffffff00097882 */ /* 0x000fca0000000000 */
.L_x_1:
[----:B------:R-:W-:Y:S01]  /*d080*/  UIADD3 UR9, UR9, 0x1, URZ ;  /* 0x0000000109097890 */ /* 0x000fe2000fffe03f */
[----:B------:R-:W-:-:S04]  /*d090*/  DEPBAR.LE SB0, 0x8 ;  /* 0x000082000000791a */ /* 0x000fc80000000000 */
[----:B------:R-:W-:Y:S01]  /*d0a0*/  BAR.SYNC.DEFER_BLOCKING 0x0 ;  /* 0x0000000000007b1d */ /* 0x000fe20000010000 */
[----:B------:R-:W-:Y:S01]  /*d0b0*/  UISETP.GT.AND UP0, UPT, UR9, 0x5, UPT ;  /* 0x000000050900788c */ /* 0x000fe2000bf04270 */
[----:B------:R-:W-:Y:S01]  /*d0c0*/  VIADD R158, R154, 0xfffffffb ;  /* 0xfffffffb9a9e7836 */ /* 0x000fe20000000000 */
[----:B------:R-:W-:Y:S01]  /*d0d0*/  ISETP.GT.AND P3, PT, R10, RZ, PT ;  /* 0x000000ff0a00720c */ /* 0x000fe20003f64270 */
[----:B------:R-:W-:Y:S02]  /*d0e0*/  UIADD3 UR10, UR10, 0x1, URZ ;  /* 0x000000010a0a7890 */ /* 0x000fe4000fffe03f */
[----:B------:R-:W-:Y:S01]  /*d0f0*/  USEL UR9, UR9, URZ, !UP0 ;  /* 0x0000003f09097287 */ /* 0x000fe2000c000000 */
[----:B------:R-:W-:Y:S01]  /*d100*/  ISETP.GE.AND P1, PT, R155, R158, PT ;  /* 0x0000009e9b00720c */ /* 0x000fe20003f26270 */
[----:B------:R-:W-:Y:S01]  /*d110*/  UMOV UR7, 0x40000040 ;  /* 0x4000004000077882 */ /* 0x000fe20000000000 */
[----:B------:R-:W-:Y:S01]  /*d120*/  SEL R158, RZ, 0x4, !P3 ;  /* 0x00000004ff9e7807 */ /* 0x000fe20005800000 */
[----:B------:R-:W-:-:S02]  /*d130*/  ULEA UR5, UR9, UR8, 0xe ;  /* 0x0000000809057291 */ /* 0x000fc4000f8e703f */
[----:B------:R-:W-:Y:S01]  /*d140*/  ULEA UR4, UR9, UR8, 0xf ;  /* 0x0000000809047291 */ /* 0x000fe2000f8e783f */
[----:B------:R-:W-:Y:S01]  /*d150*/  SEL R158, R158, RZ, !P1 ;  /* 0x000000ff9e9e7207 */ /* 0x000fe20004800000 */
[----:B------:R-:W-:Y:S02]  /*d160*/  UIADD3 UR5, UR5, 0x30000, URZ ;  /* 0x0003000005057890 */ /* 0x000fe4000fffe03f */
[----:B------:R-:W-:Y:S01]  /*d170*/  USHF.R.U32.HI UR4, URZ, 0x4, UR4 ;  /* 0x000000043f047899 */ /* 0x000fe20008011604 */
[----:B------:R-:W-:Y:S01]  /*d180*/  ISETP.NE.U32.AND P3, PT, R158, RZ, PT ;  /* 0x000000ff9e00720c */ /* 0x000fe20003f65070 */
[----:B------:R-:W-:Y:S01]  /*d190*/  USHF.R.U32.HI UR5, URZ, 0x4, UR5 ;  /* 0x000000043f057899 */ /* 0x000fe20008011605 */
[----:B------:R-:W-:Y:S01]  /*d1a0*/  IADD3 R158, P5, R9, R4, RZ ;  /* 0x00000004099e7210 */ /* 0x000fe20007fbe0ff */
[----:B------:R-:W-:Y:S02]  /*d1b0*/  USGXT.U32 UR4, UR4, 0xe ;  /* 0x0000000e0404789a */ /* 0x000fe40008000000 */
[----:B------:R-:W-:Y:S01]  /*d1c0*/  USGXT.U32 UR6, UR5, 0xe ;  /* 0x0000000e0506789a */ /* 0x000fe20008000000 */
[----:B------:R-:W-:-:S02]  /*d1d0*/  WARPGROUP.ARRIVE ;  /* 0x00000000000079c5 */ /* 0x000fc40000000000 */
[----:B------:R-:W-:Y:S01]  /*d1e0*/  UMOV UR5, 0x40000040 ;  /* 0x4000004000057882 */ /* 0x000fe20000000000 */
[----:B------:R-:W-:Y:S01]  /*d1f0*/  UIADD3 UR12, UP0, UR4, 0x2, URZ ;  /* 0x00000002040c7890 */ /* 0x000fe2000ff1e03f */
[----:B------:R-:W-:Y:S01]  /*d200*/  IMAD.X R159, R8, 0x1, R7, P5 ;  /* 0x00000001089f7824 */ /* 0x000fe200028e0607 */
[----:B------:R-:W-:-:S03]  /*d210*/  UIADD3 UR14, UP1, UR6, 0x2, URZ ;  /* 0x00000002060e7890 */ /* 0x000fc6000ff3e03f */
[----:B------:R-:W-:Y:S01]  /*d220*/  HGMMA.64x64x8.F32.TF32 R56, gdesc[UR4], R56 ;  /* 0x04e00000043879f0 */ /* 0x000fe20008702838 */
[----:B------:R-:W-:Y:S01]  /*d230*/  UMOV UR4, URZ ;  /* 0x0000003f00047c82 */ /* 0x000fe20008000000 */
[----:B------:R-:W-:Y:S01]  /*d240*/  UMOV UR5, URZ ;  /* 0x0000003f00057c82 */ /* 0x000fe20008000000 */
[----:B------:R-:W-:Y:S02]  /*d250*/  UIADD3.X UR13, UR4, 0x40000040, URZ, UP0, !UPT ;  /* 0x40000040040d7890 */ /* 0x000fe400087fe43f */
[----:B------:R-:W-:Y:S02]  /*d260*/  UIADD3.X UR15, UR5, 0x40000040, URZ, UP1, !UPT ;  /* 0x40000040050f7890 */ /* 0x000fe40008ffe43f */
[----:B------:R-:W-:Y:S02]  /*d270*/  UIADD3.64 UR40, UR12, 0x2, URZ ;  /* 0x000000020c287897 */ /* 0x000fe4000fffe03f */
[----:B------:R-:W-:Y:S02]  /*d280*/  UIADD3.64 UR42, UR14, 0x2, URZ ;  /* 0x000000020e2a7897 */ /* 0x000fe4000fffe03f */
[----:B------:R-:W-:-:S02]  /*d290*/  UIADD3.64 UR36, UR12, 0x4, URZ ;  /* 0x000000040c247897 */ /* 0x000fc4000fffe03f */
[----:B------:R-:W-:Y:S02]  /*d2a0*/  UIADD3.64 UR38, UR14, 0x4, URZ ;  /* 0x000000040e267897 */ /* 0x000fe4000fffe03f */
[----:B------:R-:W-:Y:S02]  /*d2b0*/  UIADD3.64 UR32, UR12, 0x3fe, URZ ;  /* 0x000003fe0c207897 */ /* 0x000fe4000fffe03f */
[----:B------:R-:W-:Y:S02]  /*d2c0*/  UIADD3.64 UR34, UR14, 0x1fe, URZ ;  /* 0x000001fe0e227897 */ /* 0x000fe4000fffe03f */
[----:B------:R-:W-:Y:S02]  /*d2d0*/  UIADD3.64 UR28, UR12, 0x400, URZ ;  /* 0x000004000c1c7897 */ /* 0x000fe4000fffe03f */
[----:B------:R-:W-:Y:S02]  /*d2e0*/  UIADD3.64 UR30, UR14, 0x200, URZ ;  /* 0x000002000e1e7897 */ /* 0x000fe4000fffe03f */
[----:B------:R-:W-:-:S02]  /*d2f0*/  UIADD3.64 UR24, UR12, 0x402, URZ ;  /* 0x000004020c187897 */ /* 0x000fc4000fffe03f */
[----:B------:R-:W-:Y:S02]  /*d300*/  UIADD3.64 UR26, UR14, 0x202, URZ ;  /* 0x000002020e1a7897 */ /* 0x000fe4000fffe03f */
[----:B------:R-:W-:Y:S02]  /*d310*/  UIADD3.64 UR20, UR12, 0x404, URZ ;  /* 0x000004040c147897 */ /* 0x000fe4000fffe03f */
[----:B------:R-:W-:Y:S02]  /*d320*/  UIADD3.64 UR22, UR14, 0x204, URZ ;  /* 0x000002040e167897 */ /* 0x000fe4000fffe03f */
[----:B------:R-:W-:Y:S02]  /*d330*/  UIADD3.64 UR4, UR12, 0x1fe, URZ ;  /* 0x000001fe0c047897 */ /* 0x000fe4000fffe03f */
[----:B------:R-:W-:-:S04]  /*d340*/  UISETP.GT.AND UP0, UPT, UR10, 0x5, UPT ;  /* 0x000000050a00788c */ /* 0x000fc8000bf04270 */
[----:B------:R-:W-:Y:S01]  /*d350*/  USEL UR10, UR10, URZ, !UP0 ;  /* 0x0000003f0a0a7287 */ /* 0x000fe2000c000000 */
[----:B------:R-:W-:Y:S04]  /*d360*/  HGMMA.64x64x8.F32.TF32 R56, gdesc[UR12], R56 ;  /* 0x04e000000c3879f0 */ /* 0x000fe80008702838 */
[----:B------:R-:W-:Y:S01]  /*d370*/  HGMMA.64x64x8.F32.TF32 R56, gdesc[UR40], R56 ;  /* 0x04e00000283879f0 */ /* 0x000fe20008702838 */
[----:B------:R-:W-:-:S03]  /*d380*/  UIADD3.64 UR40, UR12, 0x202, URZ ;  /* 0x000002020c287897 */ /* 0x000fc6000fffe03f */
        /* <DEDUP_REMOVED lines=8> */
[----:B------:R-:W-:Y:S04]  /*d410*/  HGMMA.64x64x8.F32.TF32 R56, gdesc[UR20], R56 ;  /* 0x04e00000143879f0 */ /* 0x000fe80008702838 */
[----:B------:R-:W-:Y:S01]  /*d420*/  HGMMA.64x64x8.F32.TF32 R24, gdesc[UR4], R24 ;  /* 0x04e00000041879f0 */ /* 0x000fe20008702818 */
[----:B------:R-:W-:Y:S01]  /*d430*/  UIADD3.64 UR4, UR12, 0x200, URZ ;  /* 0x000002000c047897 */ /* 0x000fe2000fffe03f */
[----:B------:R-:W-:Y:S01]  /*d440*/  UMOV UR6, UR14 ;  /* 0x0000000e00067c82 */ /* 0x000fe20008000000 */
[----:B------:R-:W-:Y:S01]  /*d450*/  UMOV UR7, UR15 ;  /* 0x0000000f00077c82 */ /* 0x000fe20008000000 */
[----:B------:R-:W-:Y:S01]  /*d460*/  UIADD3.64 UR12, UR12, 0x604, URZ ;  /* 0x000006040c0c7897 */ /* 0x000fe2000fffe03f */
[----:B------:R-:W-:Y:S01]  /*d470*/  UMOV UR14, UR22 ;  /* 0x00000016000e7c82 */ /* 0x000fe20008000000 */
[----:B------:R-:W-:-:S04]  /*d480*/  UMOV UR15, UR23 ;  /* 0x00000017000f7c82 */ /* 0x000fc80008000000 */
[----:B------:R-:W-:Y:S01]  /*d490*/  HGMMA.64x64x8.F32.TF32 R24, gdesc[UR4], R24 ;  /* 0x04e00000041879f0 */ /* 0x000fe20008702818 */
[----:B------:R-:W-:-:S06]  /*d4a0*/  ULEA UR4, UR10, UR8, 0xf ;  /* 0x000000080a047291 */ /* 0x000fcc000f8e783f */
[----:B------:R-:W-:Y:S01]  /*d4b0*/  VIADD R238, R3, UR4 ;  /* 0x0000000403ee7c36 */ /* 0x000fe20008000000 */
[----:B------:R-:W-:Y:S04]  /*d4c0*/  HGMMA.64x64x8.F32.TF32 R24, gdesc[UR40], R24 ;  /* 0x04e00000281879f0 */ /* 0x000fe80008702818 */
[----:B------:R-:W-:Y:S04]  /*d4d0*/  HGMMA.64x64x8.F32.TF32 R24, gdesc[UR36], R24 ;  /* 0x04e00000241879f0 */ /* 0x000fe80008702818 */
[----:B------:R-:W-:Y:S04]  /*d4e0*/  HGMMA.64x64x8.F32.TF32 R24, gdesc[UR32], R24 ;  /* 0x04e00000201879f0 */ /* 0x000fe80008702818 */
[----:B------:R-:W-:Y:S04]  /*d4f0*/  HGMMA.64x64x8.F32.TF32 R24, gdesc[UR28], R24 ;  /* 0x04e000001c1879f0 */ /* 0x000fe80008702818 */
[----:B------:R-:W-:Y:S04]  /*d500*/  HGMMA.64x64x8.F32.TF32 R24, gdesc[UR24], R24 ;  /* 0x04e00000181879f0 */ /* 0x000fe80008702818 */
[----:B------:R-:W-:Y:S03]  /*d510*/  HGMMA.64x64x8.F32.TF32 R24, gdesc[UR12], R24, gsb0 ;  /* 0x04e000000c1879f0 */ /* 0x000fe60008002818 */
[----:B------:R-:W-:-:S02]  /*d520*/  WARPGROUP.DEPBAR.LE gsb0, 0x1 ;  /* 0x00008000000079c5 */ /* 0x000fc40000010100 */
[----:B------:R-:W-:Y:S06]  /*d530*/  BAR.SYNC.DEFER_BLOCKING 0x0 ;  /* 0x0000000000007b1d */ /* 0x000fec0000010000 */
[----:B------:R-:W-:Y:S01]  /*d540*/  @!PT LDS RZ, [RZ] ;  /* 0x00000000fffff984 */ /* 0x000fe20000000800 */
[----:B------:R-:W-:Y:S01]  /*d550*/  @!PT LDS RZ, [RZ] ;  /* 0x00000000fffff984 */ /* 0x000fe20000000800 */
[----:B------:R-:W-:Y:S01]  /*d560*/  @!PT LDS RZ, [RZ] ;  /* 0x00000000fffff984 */ /* 0x000fe20000000800 */
[----:B------:R1:W-:Y:S01]  /*d570*/  LDGSTS.E [R238], desc[UR16][R158.64], P3 ;  /* 0x000000009eee7fae */ /* 0x0003e20009921850 */
[----:B------:R-:W-:-:S04]  /*d580*/  ISETP.GT.AND P3, PT, R10, 0x1, PT ;  /* 0x000000010a00780c */ /* 0x000fc80003f64270 */
[----:B-1----:R-:W-:-:S04]  /*d590*/  SEL R158, RZ, 0x4, !P3 ;  /* 0x00000004ff9e7807 */ /* 0x002fc80005800000 */
[----:B------:R-:W-:-:S04]  /*d5a0*/  SEL R158, R158, RZ, !P1 ;  /* 0x000000ff9e9e7207 */ /* 0x000fc80004800000 */
[----:B------:R-:W-:Y:S02]  /*d5b0*/  ISETP.NE.U32.AND P3, PT, R158, RZ, PT ;  /* 0x000000ff9e00720c */ /* 0x000fe40003f65070 */
[----:B------:R-:W-:-:S05]  /*d5c0*/  IADD3 R158, P5, R9, R153, RZ ;  /* 0x00000099099e7210 */ /* 0x000fca0007fbe0ff */
[----:B------:R-:W-:-:S06]  /*d5d0*/  IMAD.X R159, R8, 0x1, R152, P5 ;  /* 0x00000001089f7824 */ /* 0x000fcc00028e0698 */
[----:B------:R1:W-:Y:S01]  /*d5e0*/  LDGSTS.E [R238+0x4], desc[UR16][R158.64], P3 ;  /* 0x000040009eee7fae */ /* 0x0003e20009921850 */
        /* <DEDUP_REMOVED lines=43> */
[----:B-1----:R-:W-:Y:S02]  /*d8a0*/  SEL R158, RZ, 0x4, !P3 ;  /* 0x00000004ff9e7807 */ /* 0x002fe40005800000 */
[----:B------:R-:W-:Y:S02]  /*d8b0*/  LOP3.LUT R238, R3, 0x10, RZ, 0x3c, !PT ;  /* 0x0000001003ee7812 */ /* 0x000fe400078e3cff */
[----:B------:R-:W-:-:S03]  /*d8c0*/  SEL R158, R158, RZ, !P1 ;  /* 0x000000ff9e9e7207 */ /* 0x000fc60004800000 */
[----:B------:R-:W-:Y:S01]  /*d8d0*/  VIADD R238, R238, UR4 ;  /* 0x00000004eeee7c36 */ /* 0x000fe20008000000 */
[----:B------:R-:W-:Y:S02]  /*d8e0*/  ISETP.NE.U32.AND P3, PT, R158, RZ, PT ;  /* 0x000000ff9e00720c */ /* 0x000fe40003f65070 */
[----:B------:R-:W-:-:S05]  /*d8f0*/  IADD3 R158, P5, R9, R147, RZ ;  /* 0x00000093099e7210 */ /* 0x000fca0007fbe0ff */
[----:B------:R-:W-:-:S06]  /*d900*/  IMAD.X R159, R8, 0x1, R146, P5 ;  /* 0x00000001089f7824 */ /* 0x000fcc00028e0692 */
        /* <DEDUP_REMOVED lines=345> */
[----:B------:R-:W-:Y:S01]  /*eea0*/  ISETP.NE.U32.AND P3, PT, R158, RZ, PT ;  /* 0x000000ff9e00720c */ /* 0x000fe20003f65070 */
[----:B------:R-:W-:Y:S01]  /*eeb0*/  ULEA UR4, UR10, UR8, 0xe ;  /* 0x000000080a047291 */ /* 0x000fe2000f8e703f */
        /* <DEDUP_REMOVED lines=51> */
[----:B------:R1:W-:Y:S04]  /*f1f0*/  LDGSTS.E [R238+0x400c], desc[UR16][R158.64], P3 ;  /* 0x0400c0009eee7fae */ /* 0x0003e80009921850 */
[----:B------:R-:W0:Y:S01]  /*f200*/  LDGDEPBAR ;  /* 0x00000000000079af */ /* 0x000e220000000000 */
[----:B-1----:R-:W1:Y:S01]  /*f210*/  S2R R159, SR_TID.X ;  /* 0x00000000009f7919 */ /* 0x002e620000002100 */
[----:B------:R-:W-:Y:S01]  /*f220*/  VIADD R238, R2, UR4 ;  /* 0x0000000402ee7c36 */ /* 0x000fe20008000000 */
[----:B-1----:R-:W-:-:S04]  /*f230*/  LOP3.LUT R159, R159, 0x3f, RZ, 0xc0, !PT ;  /* 0x0000003f9f9f7812 */ /* 0x002fc800078ec0ff */
[----:B------:R-:W-:-:S04]  /*f240*/  ISETP.GE.AND P3, PT, R159, R10, PT ;  /* 0x0000000a9f00720c */ /* 0x000fc80003f66270 */
[----:B------:R-:W-:-:S04]  /*f250*/  SEL R158, RZ, 0x4, P3 ;  /* 0x00000004ff9e7807 */ /* 0x000fc80001800000 */
[----:B------:R-:W-:-:S04]  /*f260*/  SEL R158, R158, RZ, !P1 ;  /* 0x000000ff9e9e7207 */ /* 0x000fc80004800000 */
[----:B------:R-:W-:Y:S02]  /*f270*/  ISETP.NE.U32.AND P1, PT, R158, RZ, PT ;  /* 0x000000ff9e00720c */ /* 0x000fe40003f25070 */
[----:B------:R-:W-:-:S05]  /*f280*/  IADD3 R158, P3, R12, R208, RZ ;  /* 0x000000d00c9e7210 */ /* 0x000fca0007f7e0ff */
[----:B------:R-:W-:-:S06]  /*f290*/  IMAD.X R159, R11, 0x1, R209, P3 ;  /* 0x000000010b9f7824 */ /* 0x000fcc00018e06d1 */
[----:B------:R1:W-:Y:S02]  /*f2a0*/  LDGSTS.E [R238+0x30000], desc[UR16][R158.64], P1 ;  /* 0x300000009eee7fae */ /* 0x0003e40008921850 */
[----:B-1----:R-:W-:-:S05]  /*f2b0*/  IADD3 R158, P3, R12, R216, RZ ;  /* 0x000000d80c9e7210 */ /* 0x002fca0007f7e0ff */
[----:B------:R-:W-:-:S05]  /*f2c0*/  IMAD.X R159, R11, 0x1, R217, P3 ;  /* 0x000000010b9f7824 */ /* 0x000fca00018e06d9 */
        /* <DEDUP_REMOVED lines=12> */
[----:B------:R1:W-:Y:S04]  /*f390*/  LDGSTS.E [R238+0x31400], desc[UR16][R158.64], P1 ;  /* 0x314000009eee7fae */ /* 0x0003e80008921850 */
[----:B------:R-:W1:Y:S02]  /*f3a0*/  LDL R159, [R1+0x10] ;  /* 0x00001000019f7983 */ /* 0x000e640000100800 */
[----:B-1----:R-:W-:Y:S02]  /*f3b0*/  IADD3 R158, P3, R12, R159, RZ ;  /* 0x0000009f0c9e7210 */ /* 0x002fe40007f7e0ff */
[----:B------:R-:W2:Y:S03]  /*f3c0*/  LDL R159, [R1+0x14] ;  /* 0x00001400019f7983 */ /* 0x000ea60000100800 */
[----:B--2---:R-:W-:-:S05]  /*f3d0*/  IMAD.X R159, R11, 0x1, R159, P3 ;  /* 0x000000010b9f7824 */ /* 0x004fca00018e069f */
[----:B------:R1:W-:Y:S04]  /*f3e0*/  LDGSTS.E [R238+0x31800], desc[UR16][R158.64], P1 ;  /* 0x318000009eee7fae */ /* 0x0003e80008921850 */
[----:B------:R-:W1:Y:S02]  /*f3f0*/  LDL R159, [R1+0x30] ;  /* 0x00003000019f7983 */ /* 0x000e640000100800 */
[----:B-1----:R-:W-:Y:S02]  /*f400*/  IADD3 R158, P3, R12, R159, RZ ;  /* 0x0000009f0c9e7210 */ /* 0x002fe40007f7e0ff */
[----:B------:R-:W2:Y:S03]  /*f410*/  LDL R159, [R1+0x34] ;  /* 0x00003400019f7983 */ /* 0x000ea60000100800 */
[----:B--2---:R-:W-:-:S05]  /*f420*/  IMAD.X R159, R11, 0x1, R159, P3 ;  /* 0x000000010b9f7824 */ /* 0x004fca00018e069f */
[----:B------:R1:W-:Y:S02]  /*f430*/  LDGSTS.E [R238+0x31c00], desc[UR16][R158.64], P1 ;  /* 0x31c000009eee7fae */ /* 0x0003e40008921850 */
[----:B-1----:R-:W-:Y:S02]  /*f440*/  LOP3.LUT R238, R2, 0x20, RZ, 0x3c, !PT ;  /* 0x0000002002ee7812 */ /* 0x002fe400078e3cff */
[----:B------:R-:W-:-:S03]  /*f450*/  IADD3 R158, P3, R12, R210, RZ ;  /* 0x000000d20c9e7210 */ /* 0x000fc60007f7e0ff */
[----:B------:R-:W-:Y:S02]  /*f460*/  VIADD R238, R238, UR4 ;  /* 0x00000004eeee7c36 */ /* 0x000fe40008000000 */
        /* <DEDUP_REMOVED lines=44> */
[----:B------:R-:W1:Y:S02]  /*f730*/  LDL R159, [R1] ;  /* 0x00000000019f7983 */ /* 0x000e640000100800 */
        /* <DEDUP_REMOVED lines=43> */
[----:B------:R-:W2:Y:S01]  /*f9f0*/  LDL R159, [R1+0x4c] ;  /* 0x00004c00019f7983 */ /* 0x000ea20000100800 */
[----:B------:R-:W-:Y:S01]  /*fa00*/  VIADD R155, R155, 0x1 ;  /* 0x000000019b9b7836 */ /* 0x000fe20000000000 */
[----:B------:R-:W-:Y:S01]  /*fa10*/  LEA R9, P5, R5, R9, 0x2 ;  /* 0x0000000905097211 */ /* 0x000fe200078a10ff */
[----:B------:R-:W-:-:S02]  /*fa20*/  VIADD R10, R10, 0xffffffc0 ;  /* 0xffffffc00a0a7836 */ /* 0x000fc40000000000 */
[----:B--2---:R-:W-:Y:S01]  /*fa30*/  IMAD.X R159, R11, 0x1, R159, P3 ;  /* 0x000000010b9f7824 */ /* 0x004fe200018e069f */
[----:B------:R-:W-:-:S04]  /*fa40*/  LEA R12, P3, R6, R12, 0x2 ;  /* 0x0000000c060c7211 */ /* 0x000fc800078610ff */
[----:B------:R1:W-:Y:S01]  /*fa50*/  LDGSTS.E [R238+0x31f00], desc[UR16][R158.64], P1 ;  /* 0x31f000009eee7fae */ /* 0x0003e20008921850 */
[----:B------:R-:W-:-:S03]  /*fa60*/  ISETP.NE.U32.AND P1, PT, R154, R155, PT ;  /* 0x0000009b9a00720c */ /* 0x000fc60003f25070 */
[----:B------:R-:W0:Y:S01]  /*fa70*/  LDGDEPBAR ;  /* 0x00000000000079af */ /* 0x000e220000000000 */
[----:B-1----:R-:W-:Y:S02]  /*fa80*/  SHF.R.S32.HI R159, RZ, 0x1f, R5 ;  /* 0x0000001fff9f7819 */ /* 0x002fe40000011405 */
[----:B------:R-:W-:Y:S02]  /*fa90*/  SHF.R.S32.HI R158, RZ, 0x1f, R6 ;  /* 0x0000001fff9e7819 */ /* 0x000fe40000011406 */
[----:B------:R-:W-:Y:S02]  /*faa0*/  SHF.L.U64.HI R159, R5, 0x2, R159 ;  /* 0x00000002059f7819 */ /* 0x000fe4000001029f */
[----:B------:R-:W-:-:S03]  /*fab0*/  SHF.L.U64.HI R158, R6, 0x2, R158 ;  /* 0x00000002069e7819 */ /* 0x000fc6000001029e */
[----:B------:R-:W-:Y:S02]  /*fac0*/  IMAD.X R8, R8, 0x1, R159, P5 ;  /* 0x0000000108087824 */ /* 0x000fe400028e069f */
[----:B------:R-:W-:Y:S01]  /*fad0*/  IMAD.X R11, R11, 0x1, R158, P3 ;  /* 0x000000010b0b7824 */ /* 0x000fe200018e069e */
[----:B------:R-:W-:Y:S06]  /*fae0*/  @P1 BRA `(.L_x_1) ;  /* 0xffffffd400641947 */ /* 0x000fec000383ffff */
.L_x_0:
[----:B------:R-:W1:Y:S01]  /*faf0*/  S2R R158, SR_TID.X ;  /* 0x00000000009e7919 */ /* 0x000e620000002100 */
[----:B------:R-:W-:Y:S02]  /*fb00*/  WARPGROUP.DEPBAR.LE gsb0, 0x0 ;  /* 0x00008000000079c5 */ /* 0x000fe40000010000 */
[----:B------:R-:W-:-:S04]  /*fb10*/  DEPBAR.LE SB0, 0x0 ;  /* 0x000080000000791a */ /* 0x000fc80000000000 */
[C---:B------:R-:W-:Y:S01]  /*fb20*/  VIADD R2, R0.reuse, 0x4 ;  /* 0x0000000400027836 */ /* 0x040fe20000000000 */
[----:B------:R-:W2:Y:S01]  /*fb30*/  LDL.LU R101, [R1+0x58] ;  /* 0x0000580001657983 */ /* 0x000ea20000300800 */
[----:B------:R-:W-:Y:S01]  /*fb40*/  VIADD R4, R0, 0x3 ;  /* 0x0000000300047836 */ /* 0x000fe20000000000 */
[----:B------:R-:W-:Y:S01]  /*fb50*/  ULDC UR4, c[0x0][0x244] ;  /* 0x0000910000047ab9 */ /* 0x000fe20000000800 */
[----:B------:R-:W-:Y:S01]  /*fb60*/  ULDC UR5, c[0x0][0x248] ;  /* 0x0000920000057ab9 */ /* 0x000fe20000000800 */
[-C--:B------:R-:W-:Y:S01]  /*fb70*/  ISETP.LT.AND P5, PT, R2, R157.reuse, !P0 ;  /* 0x0000009d0200720c */ /* 0x080fe200047a1270 */
[----:B------:R-:W-:Y:S01]  /*fb80*/  IMAD.MOV.U32 R7, RZ, RZ, R26 ;  /* 0x000000ffff077224 */ /* 0x000fe200078e001a */
[----:B------:R-:W-:Y:S01]  /*fb90*/  ISETP.LT.AND P3, PT, R4, R157, !P0 ;  /* 0x0000009d0400720c */ /* 0x000fe20004761270 */
[----:B------:R-:W-:Y:S01]  /*fba0*/  IMAD.MOV.U32 R4, RZ, RZ, R56 ;  /* 0x000000ffff047224 */ /* 0x000fe200078e0038 */
[----:B------:R-:W-:Y:S01]  /*fbb0*/  ULDC.64 UR6, c[0x0][0x220] ;  /* 0x0000880000067ab9 */ /* 0x000fe20000000a00 */
[C---:B-1----:R-:W-:Y:S01]  /*fbc0*/  IMAD.SHL.U32 R159, R158.reuse, 0x40, RZ ;  /* 0x000000409e9f7824 */ /* 0x042fe200078e00ff */
[C---:B------:R-:W-:Y:S01]  /*fbd0*/  LOP3.LUT R5, R158.reuse, 0x7f, RZ, 0xc0, !PT ;  /* 0x0000007f9e057812 */ /* 0x040fe200078ec0ff */
[----:B------:R-:W-:-:S02]  /*fbe0*/  IMAD.SHL.U32 R238, R158, 0x10, RZ ;  /* 0x000000109eee7824 */ /* 0x000fc400078e00ff */
[----:B------:R-:W-:Y:S01]  /*fbf0*/  IMAD.SHL.U32 R3, R158, 0x8, RZ ;  /* 0x000000089e037824 */ /* 0x000fe200078e00ff */
[----:B------:R-:W-:Y:S02]  /*fc00*/  LOP3.LUT R159, R159, 0x400, RZ, 0xc0, !PT ;  /* 0x000004009f9f7812 */ /* 0x000fe400078ec0ff */
[----:B------:R-:W-:Y:S02]  /*fc10*/  LOP3.LUT R238, R238, 0xf0, RZ, 0xc0, !PT ;  /* 0x000000f0eeee7812 */ /* 0x000fe400078ec0ff */
[----:B------:R-:W-:Y:S02]  /*fc20*/  LOP3.LUT R3, R3, 0x300, RZ, 0xc0, !PT ;  /* 0x0000030003037812 */ /* 0x000fe400078ec0ff */
[----:B------:R-:W-:Y:S02]  /*fc30*/  IADD3 R6, R159, UR8, R238 ;  /* 0x000000089f067c10 */ /* 0x000fe4000fffe0ee */
[----:B------:R-:W-:Y:S01]  /*fc40*/  LEA R2, R5, UR8, 0x4 ;  /* 0x0000000805027c11 */ /* 0x000fe2000f8e20ff */
[----:B------:R-:W-:Y:S01]  /*fc50*/  BAR.SYNC.DEFER_BLOCKING 0x0 ;  /* 0x0000000000007b1d */ /* 0x000fe20000010000 */
[----:B------:R-:W-:-:S02]  /*fc60*/  IMAD.MOV.U32 R5, RZ, RZ, R58 ;  /* 0x000000ffff057224 */ /* 0x000fc400078e003a */
[----:B------:R-:W-:Y:S02]  /*fc70*/  IMAD.IADD R100, R3, 0x1, R6 ;  /* 0x0000000103647824 */ /* 0x000fe400078e0206 */
[----:B------:R-:W-:-:S05]  /*fc80*/  IMAD.MOV.U32 R6, RZ, RZ, R24 ;  /* 0x000000ffff067224 */ /* 0x000fca00078e0018 */
[----:B------:R1:W-:Y:S01]  /*fc90*/  STSM.16.M88.4 [R100], R4 ;  /* 0x0000000464007844 */ /* 0x0003e20000000200 */
[----:B------:R-:W-:Y:S01]  /*fca0*/  BAR.SYNC.DEFER_BLOCKING 0x0 ;  /* 0x0000000000007b1d */ /* 0x000fe20000010000 */
[----:B------:R-:W-:Y:S02]  /*fcb0*/  IMAD.MOV.U32 R8, RZ, RZ, R57 ;  /* 0x000000ffff087224 */ /* 0x000fe400078e0039 */
[----:B------:R-:W-:-:S03]  /*fcc0*/  IMAD.MOV.U32 R9, RZ, RZ, R59 ;  /* 0x000000ffff097224 */ /* 0x000fc600078e003b */
[----:B------:R-:W3:Y:S01]  /*fcd0*/  LDS.128 R96, [R2] ;  /* 0x0000000002607984 */ /* 0x000ee20000000c00 */
[----:B------:R-:W-:Y:S02]  /*fce0*/  IMAD.MOV.U32 R10, RZ, RZ, R25 ;  /* 0x000000ffff0a7224 */ /* 0x000fe400078e0019 */
[----:B------:R-:W-:Y:S01]  /*fcf0*/  IMAD.MOV.U32 R11, RZ, RZ, R27 ;  /* 0x000000ffff0b7224 */ /* 0x000fe200078e001b */
[----:B------:R-:W-:Y:S06]  /*fd00*/  BAR.SYNC.DEFER_BLOCKING 0x0 ;  /* 0x0000000000007b1d */ /* 0x000fec0000010000 */
[----:B------:R4:W-:Y:S02]  /*fd10*/  STSM.16.M88.4 [R100], R8 ;  /* 0x0000000864007844 */ /* 0x0009e40000000200 */
[----:B------:R-:W-:Y:S01]  /*fd20*/  BAR.SYNC.DEFER_BLOCKING 0x0 ;  /* 0x0000000000007b1d */ /* 0x000fe20000010000 */
[----:B------:R-:W-:-:S02]  /*fd30*/  IMAD.MOV.U32 R12, RZ, RZ, R60 ;  /* 0x000000ffff0c7224 */ /* 0x000fc400078e003c */
[----:B------:R-:W-:-:S03]  /*fd40*/  IMAD.MOV.U32 R13, RZ, RZ, R62 ;  /* 0x000000ffff0d7224 */ /* 0x000fc600078e003e */
[----:B------:R-:W5:Y:S01]  /*fd50*/  LDS.128 R92, [R2] ;  /* 0x00000000025c7984 */ /* 0x000f620000000c00 */
        /* <DEDUP_REMOVED lines=11> */
[----:B------:R5:W-:Y:S01]  /*fe10*/  STSM.16.M88.4 [R100], R16 ;  /* 0x0000001064007844 */ /* 0x000be20000000200 */
[----:B-1----:R-:W-:-:S02]  /*fe20*/  IMAD.MOV.U32 R4, RZ, RZ, R64 ;  /* 0x000000ffff047224 */ /* 0x002fc400078e0040 */
[----:B------:R-:W-:Y:S02]  /*fe30*/  IMAD.MOV.U32 R5, RZ, RZ, R66 ;  /* 0x000000ffff057224 */ /* 0x000fe400078e0042 */
[----:B----4-:R-:W-:Y:S02]  /*fe40*/  IMAD.MOV.U32 R8, RZ, RZ, R65 ;  /* 0x000000ffff087224 */ /* 0x010fe400078e0041 */
[----:B------:R-:W-:Y:S01]  /*fe50*/  IMAD.MOV.U32 R9, RZ, RZ, R67 ;  /* 0x000000ffff097224 */ /* 0x000fe200078e0043 */
[----:B------:R-:W-:Y:S01]  /*fe60*/  BAR.SYNC.DEFER_BLOCKING 0x0 ;  /* 0x0000000000007b1d */ /* 0x000fe20000010000 */
[----:B------:R-:W-:Y:S02]  /*fe70*/  IMAD.MOV.U32 R6, RZ, RZ, R32 ;  /* 0x000000ffff067224 */ /* 0x000fe400078e0020 */
[----:B------:R-:W-:-:S03]  /*fe80*/  IMAD.MOV.U32 R7, RZ, RZ, R34 ;  /* 0x000000ffff077224 */ /* 0x000fc600078e0022 */
[----:B------:R-:W1:Y:S02]  /*fe90*/  LDS.128 R64, [R2] ;  /* 0x0000000002407984 */ /* 0x000e640000000c00 */
[----:B------:R-:W-:Y:S06]  /*fea0*/  BAR.SYNC.DEFER_BLOCKING 0x0 ;  /* 0x0000000000007b1d */ /* 0x000fec0000010000 */
[----:B------:R-:W-:Y:S02]  /*feb0*/  STSM.16.M88.4 [R100], R4 ;  /* 0x0000000464007844 */ /* 0x000fe40000000200 */
[----:B------:R-:W-:Y:S01]  /*fec0*/  BAR.SYNC.DEFER_BLOCKING 0x0 ;  /* 0x0000000000007b1d */ /* 0x000fe20000010000 */
[----:B------:R-:W-:-:S02]  /*fed0*/  IMAD.MOV.U32 R10, RZ, RZ, R33 ;  /* 0x000000ffff0a7224 */ /* 0x000fc400078e0021 */
[----:B------:R-:W-:-:S03]  /*fee0*/  IMAD.MOV.U32 R11, RZ, RZ, R35 ;  /* 0x000000ffff0b7224 */ /* 0x000fc600078e0023 */
[----:B------:R-:W4:Y:S02]  /*fef0*/  LDS.128 R60, [R2] ;  /* 0x00000000023c7984 */ /* 0x000f240000000c00 */
[----:B------:R-:W-:Y:S06]  /*ff00*/  BAR.SYNC.DEFER_BLOCKING 0x0 ;  /* 0x0000000000007b1d */ /* 0x000fec0000010000 */
[----:B------:R1:W-:Y:S02]  /*ff10*/  STSM.16.M88.4 [R100], R8 ;  /* 0x0000000864007844 */ /* 0x0003e40000000200 */
[----:B------:R-:W-:Y:S01]  /*ff20*/  BAR.SYNC.DEFER_BLOCKING 0x0 ;  /* 0x0000000000007b1d */ /* 0x000fe20000010000 */
[----:B---3--:R-:W-:-:S02]  /*ff30*/  IMAD.MOV.U32 R12, RZ, RZ, R68 ;  /* 0x000000ffff0c7224 */ /* 0x008fc400078e0044 */
[----:B------:R-:W-:-:S03]  /*ff40*/  IMAD.MOV.U32 R13, RZ, RZ, R70 ;  /* 0x000000ffff0d7224 */ /* 0x000fc600078e0046 */
[----:B------:R-:W3:Y:S01]  /*ff50*/  LDS.128 R56, [R2] ;  /* 0x0000000002387984 */ /* 0x000ee20000000c00 */
[----:B------:R-:W-:Y:S02]  /*ff60*/  IMAD.MOV.U32 R14, RZ, RZ, R36 ;  /* 0x000000ffff0e7224 */ /* 0x000fe400078e0024 */
[----:B------:R-:W-:Y:S01]  /*ff70*/  IMAD.MOV.U32 R15, RZ, RZ, R38 ;  /* 0x000000ffff0f7224 */ /* 0x000fe200078e0026 */
[----:B------:R-:W-:Y:S06]  /*ff80*/  BAR.SYNC.DEFER_BLOCKING 0x0 ;  /* 0x0000000000007b1d */ /* 0x000fec0000010000 */
[----:B------:R-:W-:Y:S02]  /*ff90*/  STSM.16.M88.4 [R100], R12 ;  /* 0x0000000c64007844 */ /* 0x000fe40000000200 */
[----:B------:R-:W-:Y:S01]  /*ffa0*/  BAR.SYNC.DEFER_BLOCKING 0x0 ;  /* 0x0000000000007b1d */ /* 0x000fe20000010000 */
[----:B-----5:R-:W-:-:S02]  /*ffb0*/  IMAD.MOV.U32 R16, RZ, RZ, R69 ;  /* 0x000000ffff107224 */ /* 0x020fc400078e0045 */
[----:B------:R-:W-:-:S03]  /*ffc0*/  IMAD.MOV.U32 R17, RZ, RZ, R71 ;  /* 0x000000ffff117224 */ /* 0x000fc600078e0047 */
[----:B------:R-:W5:Y:S01]  /*ffd0*/  LDS.128 R32, [R2] ;  /* 0x0000000002207984 */ /* 0x000f620000000c00 */
[----:B------:R-:W-:Y:S02]  /*ffe0*/  IMAD.MOV.U32 R18, RZ, RZ, R37 ;  /* 0x000000ffff127224 */ /* 0x000fe400078e0025 */
[----:B------:R-:W-:Y:S01]  /*fff0*/  IMAD.MOV.U32 R19, RZ, RZ, R39 ;  /* 0x000000ffff137224 */ /* 0x000fe200078e0027 */
[----:B------:R-:W-:Y:S06]  /*10000*/  BAR.SYNC.DEFER_BLOCKING 0x0 ;  /* 0x0000000000007b1d */ /* 0x000fec0000010000 */
[----:B------:R4:W-:Y:S02]  /*10010*/  STSM.16.M88.4 [R100], R16 ;  /* 0x0000001064007844 */ /* 0x0009e40000000200 */
[----:B------:R-:W-:Y:S01]  /*10020*/  BAR.SYNC.DEFER_BLOCKING 0x0 ;  /* 0x0000000000007b1d */ /* 0x000fe20000010000 */
[----:B-1----:R-:W-:-:S02]  /*10030*/  IMAD.MOV.U32 R8, RZ, RZ, R72 ;  /* 0x000000ffff087224 */ /* 0x002fc400078e0048 */
[----:B------:R-:W-:-:S03]  /*10040*/  IMAD.MOV.U32 R9, RZ, RZ, R74 ;  /* 0x000000ffff097224 */ /* 0x000fc600078e004a */
[----:B------:R-:W1:Y:S01]  /*10050*/  LDS.128 R36, [R2] ;  /* 0x0000000002247984 */ /* 0x000e620000000c00 */
[----:B------:R-:W-:Y:S02]  /*10060*/  IMAD.MOV.U32 R10, RZ, RZ, R40 ;  /* 0x000000ffff0a7224 */ /* 0x000fe400078e0028 */
[----:B------:R-:W-:Y:S01]  /*10070*/  IMAD.MOV.U32 R11, RZ, RZ, R42 ;  /* 0x000000ffff0b7224 */ /* 0x000fe200078e002a */
[----:B------:R-:W-:Y:S06]  /*10080*/  BAR.SYNC.DEFER_BLOCKING 0x0 ;  /* 0x0000000000007b1d */ /* 0x000fec0000010000 */
[----:B------:R-:W-:Y:S02]  /*10090*/  STSM.16.M88.4 [R100], R8 ;  /* 0x0000000864007844 */ /* 0x000fe40000000200 */
[----:B------:R-:W-:Y:S01]  /*100a0*/  BAR.SYNC.DEFER_BLOCKING 0x0 ;  /* 0x0000000000007b1d */ /* 0x000fe20000010000 */
[----:B------:R-:W-:-:S02]  /*100b0*/  IMAD.MOV.U32 R20, RZ, RZ, R73 ;  /* 0x000000ffff147224 */ /* 0x000fc400078e0049 */
[----:B------:R-:W-:-:S03]  /*100c0*/  IMAD.MOV.U32 R21, RZ, RZ, R75 ;  /* 0x000000ffff157224 */ /* 0x000fc600078e004b */
[----:B------:R-:W1:Y:S01]  /*100d0*/  LDS.128 R4, [R2] ;  /* 0x0000000002047984 */ /* 0x000e620000000c00 */
[----:B------:R-:W-:Y:S02]  /*100e0*/  IMAD.MOV.U32 R22, RZ, RZ, R41 ;  /* 0x000000ffff167224 */ /* 0x000fe400078e0029 */
[----:B------:R-:W-:Y:S01]  /*100f0*/  IMAD.MOV.U32 R23, RZ, RZ, R43 ;  /* 0x000000ffff177224 */ /* 0x000fe200078e002b */
[----:B------:R-:W-:Y:S06]  /*10100*/  BAR.SYNC.DEFER_BLOCKING 0x0 ;  /* 0x0000000000007b1d */ /* 0x000fec0000010000 */
[----:B------:R-:W-:Y:S02]  /*10110*/  STSM.16.M88.4 [R100], R20 ;  /* 0x0000001464007844 */ /* 0x000fe40000000200 */
[----:B------:R-:W-:Y:S01]  /*10120*/  BAR.SYNC.DEFER_BLOCKING 0x0 ;  /* 0x0000000000007b1d */ /* 0x000fe20000010000 */
[----:B----4-:R-:W-:-:S02]  /*10130*/  IMAD.MOV.U32 R16, RZ, RZ, R76 ;  /* 0x000000ffff107224 */ /* 0x010fc400078e004c */
[----:B------:R-:W-:-:S03]  /*10140*/  IMAD.MOV.U32 R17, RZ, RZ, R78 ;  /* 0x000000ffff117224 */ /* 0x000fc600078e004e */
[----:B------:R-:W4:Y:S01]  /*10150*/  LDS.128 R12, [R2] ;  /* 0x00000000020c7984 */ /* 0x000f220000000c00 */
[----:B------:R-:W-:Y:S02]  /*10160*/  IMAD.MOV.U32 R18, RZ, RZ, R44 ;  /* 0x000000ffff127224 */ /* 0x000fe400078e002c */
[----:B------:R-:W-:Y:S01]  /*10170*/  IMAD.MOV.U32 R19, RZ, RZ, R46 ;  /* 0x000000ffff137224 */ /* 0x000fe200078e002e */
[----:B------:R-:W-:Y:S06]  /*10180*/  BAR.SYNC.DEFER_BLOCKING 0x0 ;  /* 0x0000000000007b1d */ /* 0x000fec0000010000 */
[----:B------:R-:W-:Y:S02]  /*10190*/  STSM.16.M88.4 [R100], R16 ;  /* 0x0000001064007844 */ /* 0x000fe40000000200 */
[----:B------:R-:W-:Y:S01]  /*101a0*/  BAR.SYNC.DEFER_BLOCKING 0x0 ;  /* 0x0000000000007b1d */ /* 0x000fe20000010000 */
[----:B------:R-:W-:-:S02]  /*101b0*/  IMAD.MOV.U32 R24, RZ, RZ, R77 ;  /* 0x000000ffff187224 */ /* 0x000fc400078e004d */
        /* <DEDUP_REMOVED lines=13> */
[----:B------:R3:W-:Y:S02]  /*10290*/  STSM.16.M88.4 [R100], R28 ;  /* 0x0000001c64007844 */ /* 0x0007e40000000200 */
        /* <DEDUP_REMOVED lines=14> */
[----:B------:R-:W-:Y:S01]  /*10380*/  BAR.SYNC.DEFER_BLOCKING 0x0 ;  /* 0x0000000000007b1d */ /* 0x000fe20000010000 */
[----:B--2---:R-:W-:Y:S02]  /*10390*/  IMAD R3, R101, UR4, RZ ;  /* 0x0000000465037c24 */ /* 0x004fe4000f8e02ff */
[----:B---3--:R-:W-:-:S03]  /*103a0*/  IMAD R28, R0, UR5, RZ ;  /* 0x00000005001c7c24 */ /* 0x008fc6000f8e02ff */
[C---:B------:R-:W-:Y:S01]  /*103b0*/  LEA R40, P1, R3.reuse, UR6, 0x2 ;  /* 0x0000000603287c11 */ /* 0x040fe2000f8210ff */
[----:B------:R2:W-:Y:S03]  /*103c0*/  STSM.16.M88.4 [R100], R48 ;  /* 0x0000003064007844 */ /* 0x0005e60000000200 */
[----:B------:R-:W-:Y:S02]  /*103d0*/  LEA.HI.X.SX32 R3, R3, UR7, 0x2, P1 ;  /* 0x0000000703037c11 */ /* 0x000fe400088f16ff */
[C---:B------:R-:W-:Y:S01]  /*103e0*/  LEA R42, P6, R28.reuse, R40, 0x2 ;  /* 0x000000281c2a7211 */ /* 0x040fe200078c10ff */
[----:B------:R-:W-:-:S03]  /*103f0*/  VIADD R41, R28, UR5 ;  /* 0x000000051c297c36 */ /* 0x000fc60008000000 */
[----:B------:R-:W-:Y:S01]  /*10400*/  LEA.HI.X.SX32 R43, R28, R3, 0x2, P6 ;  /* 0x000000031c2b7211 */ /* 0x000fe200030f16ff */
[----:B------:R-:W-:Y:S01]  /*10410*/  BAR.SYNC.DEFER_BLOCKING 0x0 ;  /* 0x0000000000007b1d */ /* 0x000fe20000010000 */
[----:B------:R-:W-:Y:S02]  /*10420*/  IMAD.MOV.U32 R68, RZ, RZ, R85 ;  /* 0x000000ffff447224 */ /* 0x000fe400078e0055 */
[----:B------:R-:W-:-:S03]  /*10430*/  IMAD.MOV.U32 R69, RZ, RZ, R87 ;  /* 0x000000ffff457224 */ /* 0x000fc600078e0057 */
[----:B------:R-:W3:Y:S01]  /*10440*/  LDS.128 R28, [R2] ;  /* 0x00000000021c7984 */ /* 0x000ee20000000c00 */
[----:B------:R-:W-:Y:S02]  /*10450*/  IMAD.MOV.U32 R70, RZ, RZ, R53 ;  /* 0x000000ffff467224 */ /* 0x000fe400078e0035 */
[----:B------:R-:W-:Y:S01]  /*10460*/  IMAD.MOV.U32 R71, RZ, RZ, R55 ;  /* 0x000000ffff477224 */ /* 0x000fe200078e0037 */
[----:B------:R-:W-:Y:S01]  /*10470*/  BAR.SYNC.DEFER_BLOCKING 0x0 ;  /* 0x0000000000007b1d */ /* 0x000fe20000010000 */
[C---:B------:R-:W-:Y:S01]  /*10480*/  ISETP.LT.AND P1, PT, R0.reuse, R157, !P0 ;  /* 0x0000009d0000720c */ /* 0x040fe20004721270 */
[----:B-----5:R-:W-:-:S04]  /*10490*/  VIADD R46, R0, 0x5 ;  /* 0x00000005002e7836 */ /* 0x020fc80000000000 */
[----:B------:R-:W-:Y:S02]  /*104a0*/  STSM.16.M88.4 [R100], R68 ;  /* 0x0000004464007844 */ /* 0x000fe40000000200 */
[----:B------:R-:W-:Y:S01]  /*104b0*/  BAR.SYNC.DEFER_BLOCKING 0x0 ;  /* 0x0000000000007b1d */ /* 0x000fe20000010000 */
[C---:B------:R-:W-:Y:S01]  /*104c0*/  LEA R44, P6, R41.reuse, R40, 0x2 ;  /* 0x00000028292c7211 */ /* 0x040fe200078c10ff */
[C---:B------:R-:W-:Y:S02]  /*104d0*/  VIADD R47, R41.reuse, UR5 ;  /* 0x00000005292f7c36 */ /* 0x040fe40008000000 */
[----:B--2---:R-:W-:Y:S01]  /*104e0*/  VIADD R48, R0, 0x6 ;  /* 0x0000000600307836 */ /* 0x004fe20000000000 */
[----:B------:R-:W-:Y:S01]  /*104f0*/  LEA.HI.X.SX32 R45, R41, R3, 0x2, P6 ;  /* 0x00000003292d7211 */ /* 0x000fe200030f16ff */
[----:B------:R-:W-:Y:S01]  /*10500*/  VIADD R41, R47, UR5 ;  /* 0x000000052f297c36 */ /* 0x000fe20008000000 */
[----:B------:R2:W-:Y:S01]  /*10510*/  @P1 STG.E desc[UR16][R42.64], R96 ;  /* 0x000000602a001986 */ /* 0x0005e2000c101910 */
[----:B------:R-:W-:-:S02]  /*10520*/  ISETP.LT.AND P1, PT, R46, R157, !P0 ;  /* 0x0000009d2e00720c */ /* 0x000fc40004721270 */
[CC--:B------:R-:W-:Y:S01]  /*10530*/  LEA R46, P6, R47.reuse, R40.reuse, 0x2 ;  /* 0x000000282f2e7211 */ /* 0x0c0fe200078c10ff */
[----:B------:R5:W-:Y:S01]  /*10540*/  @P4 STG.E desc[UR16][R44.64], R92 ;  /* 0x0000005c2c004986 */ /* 0x000be2000c101910 */
[----:B------:R-:W-:Y:S02]  /*10550*/  ISETP.LT.AND P4, PT, R48, R157, !P0 ;  /* 0x0000009d3000720c */ /* 0x000fe40004781270 */
[-C--:B------:R-:W-:Y:S02]  /*10560*/  LEA.HI.X.SX32 R47, R47, R3.reuse, 0x2, P6 ;  /* 0x000000032f2f7211 */ /* 0x080fe400030f16ff */
[C---:B------:R-:W-:Y:S01]  /*10570*/  LEA R48, P6, R41.reuse, R40, 0x2 ;  /* 0x0000002829307211 */ /* 0x040fe200078c10ff */
[----:B--2---:R-:W-:Y:S02]  /*10580*/  VIADD R42, R0, 0x7 ;  /* 0x00000007002a7836 */ /* 0x004fe40000000000 */
[C---:B------:R-:W-:Y:S01]  /*10590*/  VIADD R43, R41.reuse, UR5 ;  /* 0x00000005292b7c36 */ /* 0x040fe20008000000 */
[----:B------:R2:W-:Y:S01]  /*105a0*/  @P2 STG.E desc[UR16][R46.64], R97 ;  /* 0x000000612e002986 */ /* 0x0005e2000c101910 */
[----:B------:R-:W-:-:S02]  /*105b0*/  LEA.HI.X.SX32 R49, R41, R3, 0x2, P6 ;  /* 0x0000000329317211 */ /* 0x000fc400030f16ff */
[----:B------:R-:W-:Y:S01]  /*105c0*/  ISETP.LT.AND P2, PT, R42, R157, !P0 ;  /* 0x0000009d2a00720c */ /* 0x000fe20004741270 */
[C---:B------:R-:W-:Y:S01]  /*105d0*/  VIADD R41, R43.reuse, UR5 ;  /* 0x000000052b297c36 */ /* 0x040fe20008000000 */
[----:B------:R-:W-:-:S04]  /*105e0*/  LEA R42, P6, R43, R40, 0x2 ;  /* 0x000000282b2a7211 */ /* 0x000fc800078c10ff */
[-C--:B------:R-:W-:Y:S01]  /*105f0*/  LEA.HI.X.SX32 R43, R43, R3.reuse, 0x2, P6 ;  /* 0x000000032b2b7211 */ /* 0x080fe200030f16ff */
[C---:B------:R-:W-:Y:S01]  /*10600*/  VIADD R51, R41.reuse, UR5 ;  /* 0x0000000529337c36 */ /* 0x040fe20008000000 */
[CC--:B-----5:R-:W-:Y:S01]  /*10610*/  LEA R44, P6, R41.reuse, R40.reuse, 0x2 ;  /* 0x00000028292c7211 */ /* 0x0e0fe200078c10ff */
[----:B------:R5:W-:Y:S03]  /*10620*/  @P3 STG.E desc[UR16][R48.64], R93 ;  /* 0x0000005d30003986 */ /* 0x000be6000c101910 */
[----:B------:R-:W-:Y:S01]  /*10630*/  LEA.HI.X.SX32 R45, R41, R3, 0x2, P6 ;  /* 0x00000003292d7211 */ /* 0x000fe200030f16ff */
[C---:B------:R-:W-:Y:S01]  /*10640*/  VIADD R41, R51.reuse, UR5 ;  /* 0x0000000533297c36 */ /* 0x040fe20008000000 */
[----:B--2---:R-:W-:Y:S01]  /*10650*/  LEA R46, P6, R51, R40, 0x2 ;  /* 0x00000028332e7211 */ /* 0x004fe200078c10ff */
[C---:B------:R-:W-:Y:S01]  /*10660*/  VIADD R50, R0.reuse, 0x8 ;  /* 0x0000000800327836 */ /* 0x040fe20000000000 */
[----:B------:R2:W-:Y:S01]  /*10670*/  @P5 STG.E desc[UR16][R42.64], R98 ;  /* 0x000000622a005986 */ /* 0x0005e2000c101910 */
[----:B-----5:R-:W-:-:S03]  /*10680*/  VIADD R48, R0, 0xa ;  /* 0x0000000a00307836 */ /* 0x020fc60000000000 */
[----:B------:R5:W-:Y:S01]  /*10690*/  @P1 STG.E desc[UR16][R44.64], R94 ;  /* 0x0000005e2c001986 */ /* 0x000be2000c101910 */
[----:B------:R-:W-:Y:S02]  /*106a0*/  LEA.HI.X.SX32 R47, R51, R3, 0x2, P6 ;  /* 0x00000003332f7211 */ /* 0x000fe400030f16ff */
[-C--:B------:R-:W-:Y:S02]  /*106b0*/  ISETP.LT.AND P1, PT, R48, R157.reuse, !P0 ;  /* 0x0000009d3000720c */ /* 0x080fe40004721270 */
[CC--:B------:R-:W-:Y:S01]  /*106c0*/  LEA R48, P6, R41.reuse, R40.reuse, 0x2 ;  /* 0x0000002829307211 */ /* 0x0c0fe200078c10ff */
[C---:B--2---:R-:W-:Y:S01]  /*106d0*/  VIADD R43, R41.reuse, UR5 ;  /* 0x00000005292b7c36 */ /* 0x044fe20008000000 */
[----:B------:R-:W-:Y:S02]  /*106e0*/  ISETP.LT.AND P3, PT, R50, R157, !P0 ;  /* 0x0000009d3200720c */ /* 0x000fe40004761270 */
[-C--:B------:R-:W-:Y:S01]  /*106f0*/  LEA.HI.X.SX32 R49, R41, R3.reuse, 0x2, P6 ;  /* 0x0000000329317211 */ /* 0x080fe200030f16ff */
[----:B------:R-:W-:Y:S01]  /*10700*/  VIADD R50, R0, 0x9 ;  /* 0x0000000900327836 */ /* 0x000fe20000000000 */
[C---:B------:R-:W-:Y:S01]  /*10710*/  LEA R42, P6, R43.reuse, R40, 0x2 ;  /* 0x000000282b2a7211 */ /* 0x040fe200078c10ff */
[C---:B------:R-:W-:Y:S01]  /*10720*/  VIADD R41, R43.reuse, UR5 ;  /* 0x000000052b297c36 */ /* 0x040fe20008000000 */
[----:B------:R2:W-:Y:S02]  /*10730*/  @P4 STG.E desc[UR16][R46.64], R99 ;  /* 0x000000632e004986 */ /* 0x0005e4000c101910 */
[----:B------:R-:W-:-:S02]  /*10740*/  LEA.HI.X.SX32 R43, R43, R3, 0x2, P6 ;  /* 0x000000032b2b7211 */ /* 0x000fc400030f16ff */
[----:B------:R-:W-:Y:S01]  /*10750*/  ISETP.LT.AND P5, PT, R50, R157, !P0 ;  /* 0x0000009d3200720c */ /* 0x000fe200047a1270 */
[C---:B------:R-:W-:Y:S01]  /*10760*/  VIADD R50, R0.reuse, 0xb ;  /* 0x0000000b00327836 */ /* 0x040fe20000000000 */
[CC--:B-----5:R-:W-:Y:S01]  /*10770*/  LEA R44, P6, R41.reuse, R40.reuse, 0x2 ;  /* 0x00000028292c7211 */ /* 0x0e0fe200078c10ff */
[----:B------:R5:W-:Y:S01]  /*10780*/  @P2 STG.E desc[UR16][R48.64], R95 ;  /* 0x0000005f30002986 */ /* 0x000be2000c101910 */
[----:B--2---:R-:W-:Y:S02]  /*10790*/  VIADD R46, R0, 0xd ;  /* 0x0000000d002e7836 */ /* 0x004fe40000000000 */
[C---:B------:R-:W-:Y:S01]  /*107a0*/  VIADD R47, R41.reuse, UR5 ;  /* 0x00000005292f7c36 */ /* 0x040fe20008000000 */
[----:B------:R2:W-:Y:S01]  /*107b0*/  @P3 STG.E desc[UR16][R42.64], R88 ;  /* 0x000000582a003986 */ /* 0x0005e2000c101910 */
[----:B------:R-:W-:Y:S02]  /*107c0*/  LEA.HI.X.SX32 R45, R41, R3, 0x2, P6 ;  /* 0x00000003292d7211 */ /* 0x000fe400030f16ff */
[----:B------:R-:W-:Y:S01]  /*107d0*/  ISETP.LT.AND P3, PT, R46, R157, !P0 ;  /* 0x0000009d2e00720c */ /* 0x000fe20004761270 */
[C---:B------:R-:W-:Y:S01]  /*107e0*/  VIADD R41, R47.reuse, UR5 ;  /* 0x000000052f297c36 */ /* 0x040fe20008000000 */
[----:B------:R-:W-:-:S02]  /*107f0*/  LEA R46, P6, R47, R40, 0x2 ;  /* 0x000000282f2e7211 */ /* 0x000fc400078c10ff */
[----:B------:R-:W-:Y:S02]  /*10800*/  ISETP.LT.AND P4, PT, R50, R157, !P0 ;  /* 0x0000009d3200720c */ /* 0x000fe40004781270 */
[-C--:B------:R-:W-:Y:S01]  /*10810*/  LEA.HI.X.SX32 R47, R47, R3.reuse, 0x2, P6 ;  /* 0x000000032f2f7211 */ /* 0x080fe200030f16ff */
[----:B------:R-:W-:Y:S01]  /*10820*/  VIADD R50, R0, 0xc ;  /* 0x0000000c00327836 */ /* 0x000fe20000000000 */
[CC--:B-----5:R-:W-:Y:S01]  /*10830*/  LEA R48, P6, R41.reuse, R40.reuse, 0x2 ;  /* 0x0000002829307211 */ /* 0x0e0fe200078c10ff */
[C---:B------:R-:W-:Y:S01]  /*10840*/  VIADD R51, R41.reuse, UR5 ;  /* 0x0000000529337c36 */ /* 0x040fe20008000000 */
[----:B------:R5:W-:Y:S02]  /*10850*/  @P5 STG.E desc[UR16][R44.64], R64 ;  /* 0x000000402c005986 */ /* 0x000be4000c101910 */
[----:B------:R-:W-:Y:S01]  /*10860*/  LEA.HI.X.SX32 R49, R41, R3, 0x2, P6 ;  /* 0x0000000329317211 */ /* 0x000fe200030f16ff */
[C---:B------:R-:W-:Y:S01]  /*10870*/  VIADD R41, R51.reuse, UR5 ;  /* 0x0000000533297c36 */ /* 0x040fe20008000000 */
[----:B------:R-:W-:Y:S01]  /*10880*/  ISETP.LT.AND P2, PT, R50, R157, !P0 ;  /* 0x0000009d3200720c */ /* 0x000fe20004741270 */
[C---:B------:R-:W-:Y:S01]  /*10890*/  VIADD R50, R0.reuse, 0xe ;  /* 0x0000000e00327836 */ /* 0x040fe20000000000 */
[----:B--2---:R-:W-:Y:S01]  /*108a0*/  LEA R42, P6, R51, R40, 0x2 ;  /* 0x00000028332a7211 */ /* 0x004fe200078c10ff */
        /* <DEDUP_REMOVED lines=79> */
[----:B------:R-:W-:Y:S01]  /*10da0*/  ISETP.LT.AND P4, PT, R50, R157, !P0 ;  /* 0x0000009d3200720c */ /* 0x000fe20004781270 */
[----:B------:R-:W-:Y:S01]  /*10db0*/  VIADD R50, R0, 0x1b ;  /* 0x0000001b00327836 */ /* 0x000fe20000000000 */
[----:B------:R-:W-:Y:S01]  /*10dc0*/  LEA.HI.X.SX32 R45, R41, R3, 0x2, P6 ;  /* 0x00000003292d7211 */ /* 0x000fe200030f16ff */
[C---:B------:R-:W-:Y:S01]  /*10dd0*/  VIADD R41, R47.reuse, UR5 ;  /* 0x000000052f297c36 */ /* 0x040fe20008000000 */
[----:B------:R-:W-:-:S02]  /*10de0*/  LEA R46, P6, R47, R40, 0x2 ;  /* 0x000000282f2e7211 */ /* 0x000fc400078c10ff */
[----:B------:R-:W-:Y:S01]  /*10df0*/  ISETP.LT.AND P2, PT, R50, R157, !P0 ;  /* 0x0000009d3200720c */ /* 0x000fe20004741270 */
[----:B------:R2:W-:Y:S01]  /*10e00*/  @P5 STG.E desc[UR16][R42.64], R32 ;  /* 0x000000202a005986 */ /* 0x0005e2000c101910 */
[-C--:B------:R-:W-:Y:S02]  /*10e10*/  LEA.HI.X.SX32 R47, R47, R3.reuse, 0x2, P6 ;  /* 0x000000032f2f7211 */ /* 0x080fe400030f16ff */
[CC--:B-----5:R-:W-:Y:S01]  /*10e20*/  LEA R48, P6, R41.reuse, R40.reuse, 0x2 ;  /* 0x0000002829307211 */ /* 0x0e0fe200078c10ff */
[C---:B------:R-:W-:Y:S01]  /*10e30*/  VIADD R50, R0.reuse, 0x1d ;  /* 0x0000001d00327836 */ /* 0x040fe20000000000 */
[----:B-1----:R1:W-:Y:S02]  /*10e40*/  @P1 STG.E desc[UR16][R44.64], R36 ;  /* 0x000000242c001986 */ /* 0x0023e4000c101910 */
[C---:B------:R-:W-:Y:S01]  /*10e50*/  LEA.HI.X.SX32 R49, R41.reuse, R3, 0x2, P6 ;  /* 0x0000000329317211 */ /* 0x040fe200030f16ff */
[----:B--2---:R-:W-:Y:S02]  /*10e60*/  VIADD R32, R0, 0x1f ;  /* 0x0000001f00207836 */ /* 0x004fe40000000000 */
[----:B------:R-:W-:Y:S01]  /*10e70*/  VIADD R43, R41, UR5 ;  /* 0x00000005292b7c36 */ /* 0x000fe20008000000 */
[----:B------:R-:W-:Y:S02]  /*10e80*/  @P4 STG.E desc[UR16][R46.64], R33 ;  /* 0x000000212e004986 */ /* 0x000fe4000c101910 */
[-C--:B------:R-:W-:Y:S01]  /*10e90*/  ISETP.LT.AND P4, PT, R32, R157.reuse, !P0 ;  /* 0x0000009d2000720c */ /* 0x080fe20004781270 */
[----:B------:R-:W-:Y:S01]  /*10ea0*/  VIADD R32, R0, 0x20 ;  /* 0x0000002000207836 */ /* 0x000fe20000000000 */
[C---:B------:R-:W-:Y:S01]  /*10eb0*/  LEA R42, P6, R43.reuse, R40, 0x2 ;  /* 0x000000282b2a7211 */ /* 0x040fe200078c10ff */
[C---:B-1----:R-:W-:Y:S01]  /*10ec0*/  VIADD R36, R43.reuse, UR5 ;  /* 0x000000052b247c36 */ /* 0x042fe20008000000 */
[----:B------:R-:W-:Y:S01]  /*10ed0*/  ISETP.LT.AND P5, PT, R50, R157, !P0 ;  /* 0x0000009d3200720c */ /* 0x000fe200047a1270 */
[----:B------:R-:W-:Y:S01]  /*10ee0*/  VIADD R50, R0, 0x1e ;  /* 0x0000001e00327836 */ /* 0x000fe20000000000 */
[----:B------:R1:W-:Y:S01]  /*10ef0*/  @P2 STG.E desc[UR16][R48.64], R37 ;  /* 0x0000002530002986 */ /* 0x0003e2000c101910 */
[----:B------:R-:W-:-:S02]  /*10f00*/  LEA.HI.X.SX32 R43, R43, R3, 0x2, P6 ;  /* 0x000000032b2b7211 */ /* 0x000fc400030f16ff */
[-C--:B------:R-:W-:Y:S01]  /*10f10*/  ISETP.LT.AND P2, PT, R32, R157.reuse, !P0 ;  /* 0x0000009d2000720c */ /* 0x080fe20004741270 */
[----:B------:R-:W-:Y:S01]  /*10f20*/  VIADD R32, R0, 0x21 ;  /* 0x0000002100207836 */ /* 0x000fe20000000000 */
[CC--:B------:R-:W-:Y:S01]  /*10f30*/  LEA R44, P6, R36.reuse, R40.reuse, 0x2 ;  /* 0x00000028242c7211 */ /* 0x0c0fe200078c10ff */
[----:B------:R-:W-:Y:S01]  /*10f40*/  VIADD R41, R36, UR5 ;  /* 0x0000000524297c36 */ /* 0x000fe20008000000 */
[----:B------:R-:W-:Y:S01]  /*10f50*/  ISETP.LT.AND P1, PT, R50, R157, !P0 ;  /* 0x0000009d3200720c */ /* 0x000fe20004721270 */
[----:B------:R2:W-:Y:S01]  /*10f60*/  @P3 STG.E desc[UR16][R42.64], R34 ;  /* 0x000000222a003986 */ /* 0x0005e2000c101910 */
[----:B------:R-:W-:Y:S01]  /*10f70*/  LEA.HI.X.SX32 R45, R36, R3, 0x2, P6 ;  /* 0x00000003242d7211 */ /* 0x000fe200030f16ff */
[----:B------:R-:W-:Y:S01]  /*10f80*/  VIADD R36, R0, 0x22 ;  /* 0x0000002200247836 */ /* 0x000fe20000000000 */
[-C--:B------:R-:W-:Y:S01]  /*10f90*/  ISETP.LT.AND P3, PT, R32, R157.reuse, !P0 ;  /* 0x0000009d2000720c */ /* 0x080fe20004761270 */
[C---:B-1----:R-:W-:Y:S01]  /*10fa0*/  VIADD R37, R41.reuse, UR5 ;  /* 0x0000000529257c36 */ /* 0x042fe20008000000 */
[CC--:B------:R-:W-:Y:S01]  /*10fb0*/  LEA R32, P6, R41.reuse, R40.reuse, 0x2 ;  /* 0x0000002829207211 */ /* 0x0c0fe200078c10ff */
[----:B------:R1:W-:Y:S01]  /*10fc0*/  @P5 STG.E desc[UR16][R44.64], R38 ;  /* 0x000000262c005986 */ /* 0x0003e2000c101910 */
[----:B------:R-:W-:Y:S01]  /*10fd0*/  ISETP.LT.AND P5, PT, R36, R157, !P0 ;  /* 0x0000009d2400720c */ /* 0x000fe200047a1270 */
[----:B------:R-:W-:Y:S01]  /*10fe0*/  VIADD R46, R0, 0x23 ;  /* 0x00000023002e7836 */ /* 0x000fe20000000000 */
[----:B------:R-:W-:Y:S01]  /*10ff0*/  LEA.HI.X.SX32 R33, R41, R3, 0x2, P6 ;  /* 0x0000000329217211 */ /* 0x000fe200030f16ff */
[C---:B------:R-:W-:Y:S01]  /*11000*/  VIADD R41, R37.reuse, UR5 ;  /* 0x0000000525297c36 */ /* 0x040fe20008000000 */
[----:B------:R-:W-:-:S03]  /*11010*/  LEA R36, P6, R37, R40, 0x2 ;  /* 0x0000002825247211 */ /* 0x000fc600078c10ff */
[----:B------:R5:W-:Y:S01]  /*11020*/  @P1 STG.E desc[UR16][R32.64], R35 ;  /* 0x0000002320001986 */ /* 0x000be2000c101910 */
[----:B------:R-:W-:Y:S02]  /*11030*/  LEA.HI.X.SX32 R37, R37, R3, 0x2, P6 ;  /* 0x0000000325257211 */ /* 0x000fe400030f16ff */
[----:B------:R-:W-:Y:S01]  /*11040*/  ISETP.LT.AND P1, PT, R46, R157, !P0 ;  /* 0x0000009d2e00720c */ /* 0x000fe20004721270 */
[C---:B------:R-:W-:Y:S01]  /*11050*/  VIADD R46, R41.reuse, UR5 ;  /* 0x00000005292e7c36 */ /* 0x040fe20008000000 */
[----:B--2---:R-:W-:Y:S01]  /*11060*/  LEA R42, P6, R41, R40, 0x2 ;  /* 0x00000028292a7211 */ /* 0x004fe200078c10ff */
[----:B------:R-:W-:-:S03]  /*11070*/  VIADD R34, R0, 0x24 ;  /* 0x0000002400227836 */ /* 0x000fc60000000000 */
[----:B------:R-:W-:Y:S02]  /*11080*/  LEA.HI.X.SX32 R43, R41, R3, 0x2, P6 ;  /* 0x00000003292b7211 */ /* 0x000fe400030f16ff */
[-C--:B-1----:R-:W-:Y:S01]  /*11090*/  LEA R44, P6, R46, R40.reuse, 0x2 ;  /* 0x000000282e2c7211 */ /* 0x082fe200078c10ff */
[----:B-----5:R-:W-:Y:S02]  /*110a0*/  VIADD R32, R0, 0x25 ;  /* 0x0000002500207836 */ /* 0x020fe40000000000 */
[----:B------:R-:W-:Y:S01]  /*110b0*/  VIADD R33, R46, UR5 ;  /* 0x000000052e217c36 */ /* 0x000fe20008000000 */
[----:B------:R1:W-:Y:S01]  /*110c0*/  @P4 STG.E desc[UR16][R36.64], R39 ;  /* 0x0000002724004986 */ /* 0x0003e2000c101910 */
[----:B------:R-:W-:Y:S01]  /*110d0*/  ISETP.LT.AND P4, PT, R34, R157, !P0 ;  /* 0x0000009d2200720c */ /* 0x000fe20004781270 */
[----:B------:R-:W-:Y:S01]  /*110e0*/  VIADD R34, R0, 0x26 ;  /* 0x0000002600227836 */ /* 0x000fe20000000000 */
[----:B------:R-:W-:Y:S01]  /*110f0*/  LEA.HI.X.SX32 R45, R46, R3, 0x2, P6 ;  /* 0x000000032e2d7211 */ /* 0x000fe200030f16ff */
[----:B------:R2:W-:Y:S01]  /*11100*/  @P2 STG.E desc[UR16][R42.64], R4 ;  /* 0x000000042a002986 */ /* 0x0005e2000c101910 */
[-C--:B------:R-:W-:Y:S01]  /*11110*/  ISETP.LT.AND P2, PT, R32, R157.reuse, !P0 ;  /* 0x0000009d2000720c */ /* 0x080fe20004741270 */
[C---:B------:R-:W-:Y:S01]  /*11120*/  VIADD R35, R33.reuse, UR5 ;  /* 0x0000000521237c36 */ /* 0x040fe20008000000 */
[----:B------:R-:W-:Y:S01]  /*11130*/  LEA R32, P6, R33, R40, 0x2 ;  /* 0x0000002821207211 */ /* 0x000fe200078c10ff */
[----:B----4-:R4:W-:Y:S01]  /*11140*/  @P3 STG.E desc[UR16][R44.64], R12 ;  /* 0x0000000c2c003986 */ /* 0x0109e2000c101910 */
[----:B------:R-:W-:-:S02]  /*11150*/  ISETP.LT.AND P3, PT, R34, R157, !P0 ;  /* 0x0000009d2200720c */ /* 0x000fc40004761270 */
[-C--:B------:R-:W-:Y:S01]  /*11160*/  LEA.HI.X.SX32 R33, R33, R3.reuse, 0x2, P6 ;  /* 0x0000000321217211 */ /* 0x080fe200030f16ff */
[C---:B-1----:R-:W-:Y:S01]  /*11170*/  VIADD R36, R0.reuse, 0x27 ;  /* 0x0000002700247836 */ /* 0x042fe20000000000 */
[CC--:B------:R-:W-:Y:S01]  /*11180*/  LEA R34, P6, R35.reuse, R40.reuse, 0x2 ;  /* 0x0000002823227211 */ /* 0x0c0fe200078c10ff */
[C---:B------:R-:W-:Y:S02]  /*11190*/  VIADD R37, R35.reuse, UR5 ;  /* 0x0000000523257c36 */ /* 0x040fe40008000000 */
[----:B------:R1:W-:Y:S01]  /*111a0*/  @P5 STG.E desc[UR16][R32.64], R5 ;  /* 0x0000000520005986 */ /* 0x0003e2000c101910 */
[----:B------:R-:W-:Y:S01]  /*111b0*/  LEA.HI.X.SX32 R35, R35, R3, 0x2, P6 ;  /* 0x0000000323237211 */ /* 0x000fe200030f16ff */
[----:B--2---:R-:W-:Y:S01]  /*111c0*/  VIADD R4, R0, 0x28 ;  /* 0x0000002800047836 */ /* 0x004fe20000000000 */
[-C--:B------:R-:W-:Y:S01]  /*111d0*/  ISETP.LT.AND P5, PT, R36, R157.reuse, !P0 ;  /* 0x0000009d2400720c */ /* 0x080fe200047a1270 */
[C---:B----4-:R-:W-:Y:S01]  /*111e0*/  VIADD R12, R37.reuse, UR5 ;  /* 0x00000005250c7c36 */ /* 0x050fe20008000000 */
[C---:B------:R-:W-:Y:S01]  /*111f0*/  LEA R36, P6, R37.reuse, R40, 0x2 ;  /* 0x0000002825247211 */ /* 0x040fe200078c10ff */
[----:B------:R-:W-:Y:S01]  /*11200*/  @P1 STG.E desc[UR16][R34.64], R13 ;  /* 0x0000000d22001986 */ /* 0x000fe2000c101910 */
[----:B------:R-:W-:Y:S01]  /*11210*/  ISETP.LT.AND P1, PT, R4, R157, !P0 ;  /* 0x0000009d0400720c */ /* 0x000fe20004721270 */
[----:B------:R-:W-:Y:S01]  /*11220*/  VIADD R4, R0, 0x29 ;  /* 0x0000002900047836 */ /* 0x000fe20000000000 */
[----:B------:R-:W-:-:S02]  /*11230*/  LEA.HI.X.SX32 R37, R37, R3, 0x2, P6 ;  /* 0x0000000325257211 */ /* 0x000fc400030f16ff */
[CC--:B------:R-:W-:Y:S01]  /*11240*/  LEA R38, P6, R12.reuse, R40.reuse, 0x2 ;  /* 0x000000280c267211 */ /* 0x0c0fe200078c10ff */
[C---:B-1----:R-:W-:Y:S02]  /*11250*/  VIADD R5, R12.reuse, UR5 ;  /* 0x000000050c057c36 */ /* 0x042fe40008000000 */
[----:B------:R1:W-:Y:S01]  /*11260*/  @P4 STG.E desc[UR16][R36.64], R6 ;  /* 0x0000000624004986 */ /* 0x0003e2000c101910 */
[----:B------:R-:W-:Y:S01]  /*11270*/  LEA.HI.X.SX32 R39, R12, R3, 0x2, P6 ;  /* 0x000000030c277211 */ /* 0x000fe200030f16ff */
[----:B------:R-:W-:Y:S01]  /*11280*/  VIADD R12, R0, 0x2a ;  /* 0x0000002a000c7836 */ /* 0x000fe20000000000 */
[-C--:B------:R-:W-:Y:S01]  /*11290*/  ISETP.LT.AND P4, PT, R4, R157.reuse, !P0 ;  /* 0x0000009d0400720c */ /* 0x080fe20004781270 */
[C---:B------:R-:W-:Y:S01]  /*112a0*/  VIADD R32, R5.reuse, UR5 ;  /* 0x0000000505207c36 */ /* 0x040fe20008000000 */
[----:B------:R-:W-:Y:S01]  /*112b0*/  LEA R4, P6, R5, R40, 0x2 ;  /* 0x0000002805047211 */ /* 0x000fe200078c10ff */
[----:B------:R2:W-:Y:S01]  /*112c0*/  @P2 STG.E desc[UR16][R38.64], R14 ;  /* 0x0000000e26002986 */ /* 0x0005e2000c101910 */
[----:B------:R-:W-:-:S02]  /*112d0*/  ISETP.LT.AND P2, PT, R12, R157, !P0 ;  /* 0x0000009d0c00720c */ /* 0x000fc40004741270 */
[-C--:B------:R-:W-:Y:S01]  /*112e0*/  LEA.HI.X.SX32 R5, R5, R3.reuse, 0x2, P6 ;  /* 0x0000000305057211 */ /* 0x080fe200030f16ff */
[C---:B------:R-:W-:Y:S01]  /*112f0*/  VIADD R33, R32.reuse, UR5 ;  /* 0x0000000520217c36 */ /* 0x040fe20008000000 */
[-C--:B------:R-:W-:Y:S01]  /*11300*/  LEA R12, P6, R32, R40.reuse, 0x2 ;  /* 0x00000028200c7211 */ /* 0x080fe200078c10ff */
[----:B-1----:R-:W-:Y:S02]  /*11310*/  VIADD R6, R0, 0x2b ;  /* 0x0000002b00067836 */ /* 0x002fe40000000000 */
[----:B------:R1:W-:Y:S01]  /*11320*/  @P3 STG.E desc[UR16][R4.64], R7 ;  /* 0x0000000704003986 */ /* 0x0003e2000c101910 */
[----:B------:R-:W-:Y:S02]  /*11330*/  LEA.HI.X.SX32 R13, R32, R3, 0x2, P6 ;  /* 0x00000003200d7211 */ /* 0x000fe400030f16ff */
[----:B------:R-:W-:Y:S01]  /*11340*/  ISETP.LT.AND P3, PT, R6, R157, !P0 ;  /* 0x0000009d0600720c */ /* 0x000fe20004761270 */
[----:B------:R-:W-:Y:S01]  /*11350*/  VIADD R6, R0, 0x2c ;  /* 0x0000002c00067836 */ /* 0x000fe20000000000 */
[C---:B------:R-:W-:Y:S01]  /*11360*/  LEA R32, P6, R33.reuse, R40, 0x2 ;  /* 0x0000002821207211 */ /* 0x040fe200078c10ff */
[C---:B--2---:R-:W-:Y:S01]  /*11370*/  VIADD R14, R33.reuse, UR5 ;  /* 0x00000005210e7c36 */ /* 0x044fe20008000000 */
[----:B------:R2:W-:Y:S02]  /*11380*/  @P5 STG.E desc[UR16][R12.64], R15 ;  /* 0x0000000f0c005986 */ /* 0x0005e4000c101910 */
[----:B------:R-:W-:-:S02]  /*11390*/  LEA.HI.X.SX32 R33, R33, R3, 0x2, P6 ;  /* 0x0000000321217211 */ /* 0x000fc400030f16ff */
[----:B------:R-:W-:Y:S01]  /*113a0*/  ISETP.LT.AND P5, PT, R6, R157, !P0 ;  /* 0x0000009d0600720c */ /* 0x000fe200047a1270 */
[----:B------:R-:W-:Y:S01]  /*113b0*/  VIADD R6, R0, 0x2d ;  /* 0x0000002d00067836 */ /* 0x000fe20000000000 */
[CC--:B------:R-:W-:Y:S01]  /*113c0*/  LEA R34, P6, R14.reuse, R40.reuse, 0x2 ;  /* 0x000000280e227211 */ /* 0x0c0fe200078c10ff */
[C---:B------:R-:W-:Y:S01]  /*113d0*/  VIADD R36, R14.reuse, UR5 ;  /* 0x000000050e247c36 */ /* 0x040fe20008000000 */
[----:B------:R4:W-:Y:S02]  /*113e0*/  @P1 STG.E desc[UR16][R32.64], R8 ;  /* 0x0000000820001986 */ /* 0x0009e4000c101910 */
[----:B------:R-:W-:Y:S02]  /*113f0*/  LEA.HI.X.SX32 R35, R14, R3, 0x2, P6 ;  /* 0x000000030e237211 */ /* 0x000fe400030f16ff */
[----:B------:R-:W-:Y:S01]  /*11400*/  ISETP.LT.AND P1, PT, R6, R157, !P0 ;  /* 0x0000009d0600720c */ /* 0x000fe20004721270 */
[----:B------:R-:W-:Y:S01]  /*11410*/  VIADD R6, R0, 0x2e ;  /* 0x0000002e00067836 */ /* 0x000fe20000000000 */
[CC--:B-1----:R-:W-:Y:S01]  /*11420*/  LEA R4, P6, R36.reuse, R40.reuse, 0x2 ;  /* 0x0000002824047211 */ /* 0x0c2fe200078c10ff */
[----:B------:R-:W-:Y:S01]  /*11430*/  VIADD R7, R36, UR5 ;  /* 0x0000000524077c36 */ /* 0x000fe20008000000 */
[----:B------:R-:W-:Y:S01]  /*11440*/  @P4 STG.E desc[UR16][R34.64], R20 ;  /* 0x0000001422004986 */ /* 0x000fe2000c101910 */
[----:B--2---:R-:W-:Y:S01]  /*11450*/  VIADD R12, R0, 0x2f ;  /* 0x0000002f000c7836 */ /* 0x004fe20000000000 */
[----:B------:R-:W-:Y:S01]  /*11460*/  LEA.HI.X.SX32 R5, R36, R3, 0x2, P6 ;  /* 0x0000000324057211 */ /* 0x000fe200030f16ff */
[C---:B------:R-:W-:Y:S01]  /*11470*/  VIADD R13, R7.reuse, UR5 ;  /* 0x00000005070d7c36 */ /* 0x040fe20008000000 */
[-C--:B------:R-:W-:Y:S01]  /*11480*/  ISETP.LT.AND P4, PT, R6, R157.reuse, !P0 ;  /* 0x0000009d0600720c */ /* 0x080fe20004781270 */
[----:B----4-:R-:W-:Y:S01]  /*11490*/  VIADD R8, R0, 0x30 ;  /* 0x0000003000087836 */ /* 0x010fe20000000000 */
[-C--:B------:R-:W-:Y:S01]  /*114a0*/  LEA R6, P6, R7, R40.reuse, 0x2 ;  /* 0x0000002807067211 */ /* 0x080fe200078c10ff */
[----:B------:R1:W-:Y:S01]  /*114b0*/  @P2 STG.E desc[UR16][R4.64], R9 ;  /* 0x0000000904002986 */ /* 0x0003e2000c101910 */
[----:B------:R-:W-:Y:S01]  /*114c0*/  ISETP.LT.AND P2, PT, R12, R157, !P0 ;  /* 0x0000009d0c00720c */ /* 0x000fe20004741270 */
[----:B------:R-:W-:Y:S01]  /*114d0*/  VIADD R15, R13, UR5 ;  /* 0x000000050d0f7c36 */ /* 0x000fe20008000000 */
[----:B------:R-:W-:Y:S01]  /*114e0*/  LEA.HI.X.SX32 R7, R7, R3, 0x2, P6 ;  /* 0x0000000307077211 */ /* 0x000fe200030f16ff */
[----:B------:R-:W2:Y:S01]  /*114f0*/  LDS.128 R32, [R2] ;  /* 0x0000000002207984 */ /* 0x000ea20000000c00 */
[----:B------:R-:W-:-:S04]  /*11500*/  LEA R12, P6, R13, R40, 0x2 ;  /* 0x000000280d0c7211 */ /* 0x000fc800078c10ff */
[----:B------:R-:W-:Y:S02]  /*11510*/  LEA.HI.X.SX32 R13, R13, R3, 0x2, P6 ;  /* 0x000000030d0d7211 */ /* 0x000fe400030f16ff */
[C---:B------:R-:W-:Y:S01]  /*11520*/  LEA R14, P6, R15.reuse, R40, 0x2 ;  /* 0x000000280f0e7211 */ /* 0x040fe200078c10ff */
[----:B-1----:R-:W-:Y:S02]  /*11530*/  VIADD R4, R0, 0x31 ;  /* 0x0000003100047836 */ /* 0x002fe40000000000 */
[C---:B------:R-:W-:Y:S01]  /*11540*/  VIADD R5, R15.reuse, UR5 ;  /* 0x000000050f057c36 */ /* 0x040fe20008000000 */
[----:B------:R1:W-:Y:S01]  /*11550*/  @P3 STG.E desc[UR16][R6.64], R21 ;  /* 0x0000001506003986 */ /* 0x0003e2000c101910 */
[----:B------:R-:W-:Y:S01]  /*11560*/  ISETP.LT.AND P3, PT, R8, R157, !P0 ;  /* 0x0000009d0800720c */ /* 0x000fe20004761270 */
[----:B------:R-:W-:Y:S01]  /*11570*/  VIADD R8, R0, 0x32 ;  /* 0x0000003200087836 */ /* 0x000fe20000000000 */
[----:B------:R-:W-:Y:S01]  /*11580*/  LEA.HI.X.SX32 R15, R15, R3, 0x2, P6 ;  /* 0x000000030f0f7211 */ /* 0x000fe200030f16ff */
[----:B------:R4:W-:Y:S01]  /*11590*/  @P5 STG.E desc[UR16][R12.64], R10 ;  /* 0x0000000a0c005986 */ /* 0x0009e2000c101910 */
[----:B------:R-:W-:-:S02]  /*115a0*/  ISETP.LT.AND P5, PT, R4, R157, !P0 ;  /* 0x0000009d0400720c */ /* 0x000fc400047a1270 */
[CC--:B------:R-:W-:Y:S01]  /*115b0*/  LEA R4, P6, R5.reuse, R40.reuse, 0x2 ;  /* 0x0000002805047211 */ /* 0x0c0fe200078c10ff */
[----:B------:R5:W-:Y:S01]  /*115c0*/  @P1 STG.E desc[UR16][R14.64], R22 ;  /* 0x000000160e001986 */ /* 0x000be2000c101910 */
[C---:B-1----:R-:W-:Y:S02]  /*115d0*/  VIADD R7, R5.reuse, UR5 ;  /* 0x0000000505077c36 */ /* 0x042fe40008000000 */
[----:B------:R-:W-:Y:S02]  /*115e0*/  LEA.HI.X.SX32 R5, R5, R3, 0x2, P6 ;  /* 0x0000000305057211 */ /* 0x000fe400030f16ff */
[----:B------:R-:W-:Y:S01]  /*115f0*/  ISETP.LT.AND P1, PT, R8, R157, !P0 ;  /* 0x0000009d0800720c */ /* 0x000fe20004721270 */
[C---:B------:R-:W-:Y:S01]  /*11600*/  VIADD R9, R7.reuse, UR5 ;  /* 0x0000000507097c36 */ /* 0x040fe20008000000 */
[----:B------:R-:W-:Y:S01]  /*11610*/  LEA R6, P6, R7, R40, 0x2 ;  /* 0x0000002807067211 */ /* 0x000fe200078c10ff */
[----:B------:R-:W-:Y:S01]  /*11620*/  VIADD R8, R0, 0x33 ;  /* 0x0000003300087836 */ /* 0x000fe20000000000 */
[----:B------:R1:W-:Y:S01]  /*11630*/  @P4 STG.E desc[UR16][R4.64], R11 ;  /* 0x0000000b04004986 */ /* 0x0003e2000c101910 */
[----:B----4-:R-:W-:Y:S01]  /*11640*/  VIADD R13, R9, UR5 ;  /* 0x00000005090d7c36 */ /* 0x010fe20008000000 */
[----:B------:R-:W-:-:S02]  /*11650*/  LEA.HI.X.SX32 R7, R7, R3, 0x2, P6 ;  /* 0x0000000307077211 */ /* 0x000fc400030f16ff */
[----:B------:R-:W-:Y:S01]  /*11660*/  ISETP.LT.AND P4, PT, R8, R157, !P0 ;  /* 0x0000009d0800720c */ /* 0x000fe20004781270 */
[----:B-----5:R-:W-:Y:S01]  /*11670*/  VIADD R15, R13, UR5 ;  /* 0x000000050d0f7c36 */ /* 0x020fe20008000000 */
[-C--:B------:R-:W-:Y:S01]  /*11680*/  LEA R8, P6, R9, R40.reuse, 0x2 ;  /* 0x0000002809087211 */ /* 0x080fe200078c10ff */
[----:B------:R-:W-:Y:S02]  /*11690*/  VIADD R10, R0, 0x34 ;  /* 0x00000034000a7836 */ /* 0x000fe40000000000 */
[----:B------:R-:W-:Y:S01]  /*116a0*/  VIADD R21, R15, UR5 ;  /* 0x000000050f157c36 */ /* 0x000fe20008000000 */
[----:B------:R-:W-:Y:S01]  /*116b0*/  LEA.HI.X.SX32 R9, R9, R3, 0x2, P6 ;  /* 0x0000000309097211 */ /* 0x000fe200030f16ff */
[----:B------:R-:W-:Y:S01]  /*116c0*/  @P2 STG.E desc[UR16][R6.64], R23 ;  /* 0x0000001706002986 */ /* 0x000fe2000c101910 */
[-C--:B------:R-:W-:Y:S02]  /*116d0*/  LEA R12, P6, R13, R40.reuse, 0x2 ;  /* 0x000000280d0c7211 */ /* 0x080fe400078c10ff */
[----:B------:R-:W-:Y:S01]  /*116e0*/  ISETP.LT.AND P2, PT, R10, R157, !P0 ;  /* 0x0000009d0a00720c */ /* 0x000fe20004741270 */
[----:B------:R4:W-:Y:S01]  /*116f0*/  @P3 STG.E desc[UR16][R8.64], R16 ;  /* 0x0000001008003986 */ /* 0x0009e2000c101910 */
[----:B------:R-:W-:-:S02]  /*11700*/  LEA R10, P3, R21, R40, 0x2 ;  /* 0x00000028150a7211 */ /* 0x000fc400078610ff */
[-C--:B------:R-:W-:Y:S02]  /*11710*/  LEA.HI.X.SX32 R13, R13, R3.reuse, 0x2, P6 ;  /* 0x000000030d0d7211 */ /* 0x080fe400030f16ff */
[-C--:B-1----:R-:W-:Y:S01]  /*11720*/  LEA R4, P6, R15, R40.reuse, 0x2 ;  /* 0x000000280f047211 */ /* 0x082fe200078c10ff */
[----:B------:R-:W-:Y:S01]  /*11730*/  VIADD R20, R0, 0x35 ;  /* 0x0000003500147836 */ /* 0x000fe20000000000 */
[CC--:B------:R-:W-:Y:S01]  /*11740*/  LEA.HI.X.SX32 R11, R21.reuse, R3.reuse, 0x2, P3 ;  /* 0x00000003150b7211 */ /* 0x0c0fe200018f16ff */
[----:B------:R-:W-:Y:S01]  /*11750*/  VIADD R21, R21, UR5 ;  /* 0x0000000515157c36 */ /* 0x000fe20008000000 */
[----:B------:R-:W-:Y:S01]  /*11760*/  LEA.HI.X.SX32 R5, R15, R3, 0x2, P6 ;  /* 0x000000030f057211 */ /* 0x000fe200030f16ff */
[----:B------:R1:W-:Y:S01]  /*11770*/  @P5 STG.E desc[UR16][R12.64], R24 ;  /* 0x000000180c005986 */ /* 0x0003e2000c101910 */
[----:B------:R-:W-:Y:S01]  /*11780*/  ISETP.LT.AND P5, PT, R20, R157, !P0 ;  /* 0x0000009d1400720c */ /* 0x000fe200047a1270 */
[C---:B----4-:R-:W-:Y:S02]  /*11790*/  VIADD R9, R21.reuse, UR5 ;  /* 0x0000000515097c36 */ /* 0x050fe40008000000 */
[----:B------:R-:W-:Y:S01]  /*117a0*/  VIADD R14, R0, 0x36 ;  /* 0x00000036000e7836 */ /* 0x000fe20000000000 */
[----:B------:R4:W-:Y:S01]  /*117b0*/  @P1 STG.E desc[UR16][R4.64], R17 ;  /* 0x0000001104001986 */ /* 0x0009e2000c101910 */
[----:B------:R-:W-:-:S02]  /*117c0*/  LEA R6, P1, R21, R40, 0x2 ;  /* 0x0000002815067211 */ /* 0x000fc400078210ff */
[----:B------:R-:W-:Y:S02]  /*117d0*/  LEA R8, P6, R9, R40, 0x2 ;  /* 0x0000002809087211 */ /* 0x000fe400078c10ff */
[----:B------:R-:W-:Y:S01]  /*117e0*/  ISETP.LT.AND P3, PT, R14, R157, !P0 ;  /* 0x0000009d0e00720c */ /* 0x000fe20004761270 */
[C---:B------:R-:W-:Y:S01]  /*117f0*/  VIADD R14, R0.reuse, 0x37 ;  /* 0x00000037000e7836 */ /* 0x040fe20000000000 */
[-C--:B------:R-:W-:Y:S01]  /*11800*/  LEA.HI.X.SX32 R7, R21, R3.reuse, 0x2, P1 ;  /* 0x0000000315077211 */ /* 0x080fe200008f16ff */
[----:B-1----:R-:W-:Y:S02]  /*11810*/  VIADD R12, R0, 0x38 ;  /* 0x00000038000c7836 */ /* 0x002fe40000000000 */
[C---:B----4-:R-:W-:Y:S01]  /*11820*/  VIADD R5, R9.reuse, UR5 ;  /* 0x0000000509057c36 */ /* 0x050fe20008000000 */
[----:B------:R-:W-:Y:S01]  /*11830*/  LEA.HI.X.SX32 R9, R9, R3, 0x2, P6 ;  /* 0x0000000309097211 */ /* 0x000fe200030f16ff */
[----:B------:R1:W-:Y:S02]  /*11840*/  @P4 STG.E desc[UR16][R10.64], R25 ;  /* 0x000000190a004986 */ /* 0x0003e4000c101910 */
[----:B------:R-:W-:Y:S01]  /*11850*/  VIADD R13, R5, UR5 ;  /* 0x00000005050d7c36 */ /* 0x000fe20008000000 */
[-C--:B------:R-:W-:Y:S01]  /*11860*/  ISETP.LT.AND P4, PT, R14, R157.reuse, !P0 ;  /* 0x0000009d0e00720c */ /* 0x080fe20004781270 */
[----:B------:R-:W-:Y:S01]  /*11870*/  @P2 STG.E desc[UR16][R6.64], R18 ;  /* 0x0000001206002986 */ /* 0x000fe2000c101910 */
[----:B------:R-:W-:Y:S01]  /*11880*/  ISETP.LT.AND P1, PT, R12, R157, !P0 ;  /* 0x0000009d0c00720c */ /* 0x000fe20004721270 */
[----:B------:R-:W-:-:S02]  /*11890*/  VIADD R12, R0, 0x39 ;  /* 0x00000039000c7836 */ /* 0x000fc40000000000 */
[----:B------:R4:W-:Y:S01]  /*118a0*/  @P5 STG.E desc[UR16][R8.64], R26 ;  /* 0x0000001a08005986 */ /* 0x0009e2000c101910 */
[-C--:B------:R-:W-:Y:S02]  /*118b0*/  LEA R4, P2, R5, R40.reuse, 0x2 ;  /* 0x0000002805047211 */ /* 0x080fe400078410ff */
[----:B-1----:R-:W-:Y:S02]  /*118c0*/  LEA R10, P5, R13, R40, 0x2 ;  /* 0x000000280d0a7211 */ /* 0x002fe400078a10ff */
[-C--:B------:R-:W-:Y:S02]  /*118d0*/  LEA.HI.X.SX32 R5, R5, R3.reuse, 0x2, P2 ;  /* 0x0000000305057211 */ /* 0x080fe400010f16ff */
[C---:B------:R-:W-:Y:S01]  /*118e0*/  LEA.HI.X.SX32 R11, R13.reuse, R3, 0x2, P5 ;  /* 0x000000030d0b7211 */ /* 0x040fe200028f16ff */
[----:B------:R-:W-:Y:S01]  /*118f0*/  VIADD R13, R13, UR5 ;  /* 0x000000050d0d7c36 */ /* 0x000fe20008000000 */
[----:B------:R-:W-:Y:S01]  /*11900*/  ISETP.LT.AND P2, PT, R12, R157, !P0 ;  /* 0x0000009d0c00720c */ /* 0x000fe20004741270 */
[----:B------:R-:W-:-:S02]  /*11910*/  VIADD R12, R0, 0x3b ;  /* 0x0000003b000c7836 */ /* 0x000fc40000000000 */
[----:B------:R-:W-:Y:S01]  /*11920*/  VIADD R2, R0, 0x3a ;  /* 0x0000003a00027836 */ /* 0x000fe20000000000 */
[----:B------:R-:W-:Y:S01]  /*11930*/  @P3 STG.E desc[UR16][R4.64], R19 ;  /* 0x0000001304003986 */ /* 0x000fe2000c101910 */
[C---:B----4-:R-:W-:Y:S01]  /*11940*/  VIADD R9, R13.reuse, UR5 ;  /* 0x000000050d097c36 */ /* 0x050fe20008000000 */
[-C--:B------:R-:W-:Y:S02]  /*11950*/  LEA R6, P3, R13, R40.reuse, 0x2 ;  /* 0x000000280d067211 */ /* 0x080fe400078610ff */
[----:B------:R1:W-:Y:S01]  /*11960*/  @P4 STG.E desc[UR16][R10.64], R27 ;  /* 0x0000001b0a004986 */ /* 0x0003e2000c101910 */
[-C--:B------:R-:W-:Y:S01]  /*11970*/  ISETP.LT.AND P4, PT, R12, R157.reuse, !P0 ;  /* 0x0000009d0c00720c */ /* 0x080fe20004781270 */
[C---:B------:R-:W-:Y:S01]  /*11980*/  VIADD R12, R9.reuse, UR5 ;  /* 0x00000005090c7c36 */ /* 0x040fe20008000000 */
[----:B------:R-:W-:Y:S01]  /*11990*/  ISETP.LT.AND P5, PT, R2, R157, !P0 ;  /* 0x0000009d0200720c */ /* 0x000fe200047a1270 */
[----:B------:R-:W-:Y:S01]  /*119a0*/  VIADD R2, R0, 0x3c ;  /* 0x0000003c00027836 */ /* 0x000fe20000000000 */
[----:B------:R-:W-:-:S02]  /*119b0*/  LEA R8, P6, R9, R40, 0x2 ;  /* 0x0000002809087211 */ /* 0x000fc400078c10ff */
[-C--:B------:R-:W-:Y:S02]  /*119c0*/  LEA.HI.X.SX32 R7, R13, R3.reuse, 0x2, P3 ;  /* 0x000000030d077211 */ /* 0x080fe400018f16ff */
[----:B------:R-:W-:Y:S01]  /*119d0*/  LEA.HI.X.SX32 R9, R9, R3, 0x2, P6 ;  /* 0x0000000309097211 */ /* 0x000fe200030f16ff */
[----:B-1----:R-:W-:Y:S01]  /*119e0*/  VIADD R11, R12, UR5 ;  /* 0x000000050c0b7c36 */ /* 0x002fe20008000000 */
[----:B------:R-:W-:Y:S01]  /*119f0*/  ISETP.LT.AND P3, PT, R2, R157, !P0 ;  /* 0x0000009d0200720c */ /* 0x000fe20004761270 */
[----:B---3--:R1:W-:Y:S01]  /*11a00*/  @P1 STG.E desc[UR16][R6.64], R28 ;  /* 0x0000001c06001986 */ /* 0x0083e2000c101910 */
[----:B------:R-:W-:Y:S01]  /*11a10*/  VIADD R2, R0, 0x3d ;  /* 0x0000003d00027836 */ /* 0x000fe20000000000 */
[-C--:B------:R-:W-:Y:S01]  /*11a20*/  LEA R4, P1, R12, R40.reuse, 0x2 ;  /* 0x000000280c047211 */ /* 0x080fe200078210ff */
[C---:B------:R-:W-:Y:S01]  /*11a30*/  VIADD R13, R11.reuse, UR5 ;  /* 0x000000050b0d7c36 */ /* 0x040fe20008000000 */
[----:B--2---:R2:W-:Y:S01]  /*11a40*/  @P2 STG.E desc[UR16][R8.64], R32 ;  /* 0x0000002008002986 */ /* 0x0045e2000c101910 */
[----:B------:R-:W-:-:S02]  /*11a50*/  LEA R10, P6, R11, R40, 0x2 ;  /* 0x000000280b0a7211 */ /* 0x000fc400078c10ff */
[----:B------:R-:W-:Y:S01]  /*11a60*/  ISETP.LT.AND P2, PT, R2, R157, !P0 ;  /* 0x0000009d0200720c */ /* 0x000fe20004741270 */
[C---:B------:R-:W-:Y:S01]  /*11a70*/  VIADD R14, R13.reuse, UR5 ;  /* 0x000000050d0e7c36 */ /* 0x040fe20008000000 */
[-C--:B------:R-:W-:Y:S01]  /*11a80*/  LEA.HI.X.SX32 R5, R12, R3.reuse, 0x2, P1 ;  /* 0x000000030c057211 */ /* 0x080fe200008f16ff */
[C---:B------:R-:W-:Y:S01]  /*11a90*/  VIADD R2, R0.reuse, 0x3e ;  /* 0x0000003e00027836 */ /* 0x040fe20000000000 */
[-C--:B-1----:R-:W-:Y:S01]  /*11aa0*/  LEA R6, P1, R13, R40.reuse, 0x2 ;  /* 0x000000280d067211 */ /* 0x082fe200078210ff */
[----:B------:R-:W-:Y:S01]  /*11ab0*/  VIADD R0, R0, 0x3f ;  /* 0x0000003f00007836 */ /* 0x000fe20000000000 */
[-C--:B------:R-:W-:Y:S02]  /*11ac0*/  LEA.HI.X.SX32 R11, R11, R3.reuse, 0x2, P6 ;  /* 0x000000030b0b7211 */ /* 0x080fe400030f16ff */
[C---:B------:R-:W-:Y:S01]  /*11ad0*/  LEA R12, P6, R14.reuse, R40, 0x2 ;  /* 0x000000280e0c7211 */ /* 0x040fe200078c10ff */
[----:B--2---:R-:W-:Y:S01]  /*11ae0*/  VIADD R9, R14, UR5 ;  /* 0x000000050e097c36 */ /* 0x004fe20008000000 */
[----:B------:R-:W-:-:S02]  /*11af0*/  LEA.HI.X.SX32 R7, R13, R3, 0x2, P1 ;  /* 0x000000030d077211 */ /* 0x000fc400008f16ff */
[-C--:B------:R-:W-:Y:S02]  /*11b00*/  ISETP.LT.AND P1, PT, R2, R157.reuse, !P0 ;  /* 0x0000009d0200720c */ /* 0x080fe40004721270 */
[----:B------:R-:W-:Y:S02]  /*11b10*/  ISETP.LT.AND P0, PT, R0, R157, !P0 ;  /* 0x0000009d0000720c */ /* 0x000fe40004701270 */
[-C--:B------:R-:W-:Y:S02]  /*11b20*/  LEA.HI.X.SX32 R13, R14, R3.reuse, 0x2, P6 ;  /* 0x000000030e0d7211 */ /* 0x080fe400030f16ff */
[C---:B------:R-:W-:Y:S01]  /*11b30*/  LEA R8, P6, R9.reuse, R40, 0x2 ;  /* 0x0000002809087211 */ /* 0x040fe200078c10ff */
[C---:B------:R-:W-:Y:S01]  /*11b40*/  VIADD R14, R9.reuse, UR5 ;  /* 0x00000005090e7c36 */ /* 0x040fe20008000000 */
[----:B------:R1:W-:Y:S02]  /*11b50*/  @P5 STG.E desc[UR16][R4.64], R29 ;  /* 0x0000001d04005986 */ /* 0x0003e4000c101910 */
[----:B------:R-:W-:-:S02]  /*11b60*/  LEA.HI.X.SX32 R9, R9, R3, 0x2, P6 ;  /* 0x0000000309097211 */ /* 0x000fc400030f16ff */
[----:B------:R1:W-:Y:S01]  /*11b70*/  @P4 STG.E desc[UR16][R10.64], R33 ;  /* 0x000000210a004986 */ /* 0x0003e2000c101910 */
[----:B------:R-:W-:-:S03]  /*11b80*/  LEA R40, P6, R14, R40, 0x2 ;  /* 0x000000280e287211 */ /* 0x000fc600078c10ff */
[----:B------:R1:W-:Y:S04]  /*11b90*/  @P3 STG.E desc[UR16][R6.64], R30 ;  /* 0x0000001e06003986 */ /* 0x0003e8000c101910 */
[----:B------:R1:W-:Y:S01]  /*11ba0*/  @P2 STG.E desc[UR16][R12.64], R34 ;  /* 0x000000220c002986 */ /* 0x0003e2000c101910 */
[----:B------:R-:W-:-:S03]  /*11bb0*/  LEA.HI.X.SX32 R41, R14, R3, 0x2, P6 ;  /* 0x000000030e297211 */ /* 0x000fc600030f16ff */
[----:B------:R1:W-:Y:S01]  /*11bc0*/  @P1 STG.E desc[UR16][R8.64], R31 ;  /* 0x0000001f08001986 */ /* 0x0003e2000c101910 */
[----:B------:R-:W-:Y:S05]  /*11bd0*/  @!P0 EXIT ;  /* 0x000000000000894d */ /* 0x000fea0003800000 */
[----:B------:R-:W-:Y:S01]  /*11be0*/  STG.E desc[UR16][R40.64], R35 ;  /* 0x0000002328007986 */ /* 0x000fe2000c101910 */
[----:B------:R-:W-:Y:S05]  /*11bf0*/  EXIT ;  /* 0x000000000000794d */ /* 0x000fea0003800000 */
.L_x_2:
[----:B------:R-:W-:-:S00]  /*11c00*/  BRA `(.L_x_2) ;  /* 0xfffffffc00fc7947 */ /* 0x000fc0000383ffff */
[----:B------:R-:W-:-:S00]  /*11c10*/  NOP ;  /* 0x0000000000007918 */ /* 0x000fc00000000000 */
        /* <DEDUP_REMOVED lines=14> */
.L_x_3:


//--------------------- .nv.shared.matmul_kernel  --------------------------
	.section	.nv.shared.matmul_kernel,"aw",@nobits
	.sectionflags	@""
	.align	16
	.zero		1024


//--------------------- .nv.shared.reserved.0     --------------------------
	.section	.nv.shared.reserved.0,"aw",@nobits
	.weak		__nv_reservedSMEM_offset_0_alias
	.size		__nv_reservedSMEM_offset_0_alias, 0, 0
	.other		__nv_reservedSMEM_offset_0_alias,@"STO_CUDA_RESERVED_SHARED STV_DEFAULT"
__nv_reservedSMEM_offset_0_alias:
	.zero		0


//--------------------- .nv.constant0.matmul_kernel --------------------------
	.section	.nv.constant0.matmul_kernel,"a",@progbits
	.sectionflags	@""
	.align	4
.nv.constant0.matmul_kernel:
	.zero		608


//--------------------- SYMBOLS --------------------------

	.type		.nv.reservedSmem.offset0,@object
	.size		.nv.reservedSmem.offset0,0x4
